//
// Generated by NVIDIA NVVM Compiler
//
// Compiler Build ID: CL-36424714
// Cuda compilation tools, release 13.0, V13.0.88
// Based on NVVM 20.0.0
//

.version 9.0
.target sm_100
.address_size 64

	// .globl	_Z9shared_gj6MatrixPKfPfS1_
// _ZZ9shared_gj6MatrixPKfPfS1_E4Asub has been demoted
// _ZZ9shared_gj6MatrixPKfPfS1_E4xsub has been demoted
.extern .shared .align 16 .b8 sdata[];

.visible .entry _Z9shared_gj6MatrixPKfPfS1_(
	.param .align 8 .b8 _Z9shared_gj6MatrixPKfPfS1__param_0[16],
	.param .u64 .ptr .align 1 _Z9shared_gj6MatrixPKfPfS1__param_1,
	.param .u64 .ptr .align 1 _Z9shared_gj6MatrixPKfPfS1__param_2,
	.param .u64 .ptr .align 1 _Z9shared_gj6MatrixPKfPfS1__param_3
)
{
	.reg .pred 	%p<22>;
	.reg .b32 	%r<47>;
	.reg .b32 	%f<91>;
	.reg .b64 	%rd<21>;
	// demoted variable
	.shared .align 4 .b8 _ZZ9shared_gj6MatrixPKfPfS1_E4Asub[1024];
	// demoted variable
	.shared .align 4 .b8 _ZZ9shared_gj6MatrixPKfPfS1_E4xsub[64];
	ld.param.v2.u32 	{%r25, %r26}, [_Z9shared_gj6MatrixPKfPfS1__param_0+8];
	ld.param.u64 	%rd8, [_Z9shared_gj6MatrixPKfPfS1__param_0];
	ld.param.u64 	%rd5, [_Z9shared_gj6MatrixPKfPfS1__param_1];
	ld.param.u64 	%rd6, [_Z9shared_gj6MatrixPKfPfS1__param_2];
	ld.param.u64 	%rd7, [_Z9shared_gj6MatrixPKfPfS1__param_3];
	cvta.to.global.u64 	%rd1, %rd8;
	mov.u32 	%r2, %tid.x;
	mov.u32 	%r3, %tid.y;
	mov.u32 	%r28, %ctaid.x;
	mov.u32 	%r29, %ntid.x;
	mul.lo.s32 	%r4, %r28, %r29;
	add.s32 	%r5, %r4, %r2;
	mov.u32 	%r30, %ctaid.y;
	mov.u32 	%r31, %ntid.y;
	mul.lo.s32 	%r6, %r30, %r31;
	add.s32 	%r32, %r6, %r3;
	setp.ge.s32 	%p1, %r5, %r26;
	setp.ge.s32 	%p2, %r32, %r25;
	or.pred  	%p3, %p1, %p2;
	@%p3 bra 	$L__BB0_37;
	add.s32 	%r33, %r25, 15;
	shr.u32 	%r34, %r33, 4;
	shl.b32 	%r35, %r2, 6;
	mov.u32 	%r36, _ZZ9shared_gj6MatrixPKfPfS1_E4Asub;
	add.s32 	%r8, %r36, %r35;
	shl.b32 	%r37, %r3, 2;
	add.s32 	%r9, %r8, %r37;
	shl.b32 	%r38, %r2, 2;
	mov.u32 	%r39, _ZZ9shared_gj6MatrixPKfPfS1_E4xsub;
	add.s32 	%r10, %r39, %r38;
	neg.s32 	%r46, %r34;
	sub.s32 	%r45, 1, %r5;
	add.s32 	%r44, %r5, -7;
	mul.wide.u32 	%rd9, %r2, 4;
	cvta.to.global.u64 	%rd10, %rd5;
	add.s64 	%rd20, %rd10, %rd9;
	mad.lo.s32 	%r41, %r25, %r2, %r3;
	add.s32 	%r43, %r41, %r6;
	shl.b32 	%r15, %r25, 4;
	mov.f32 	%f75, 0f00000000;
$L__BB0_2:
	mul.wide.u32 	%rd11, %r43, 4;
	add.s64 	%rd12, %rd1, %rd11;
	ld.global.f32 	%f35, [%rd12];
	st.shared.f32 	[%r9], %f35;
	ld.global.f32 	%f36, [%rd20];
	st.shared.f32 	[%r10], %f36;
	bar.sync 	0;
	setp.eq.s32 	%p4, %r44, -7;
	@%p4 bra 	$L__BB0_4;
	ld.shared.f32 	%f37, [%r8];
	ld.shared.f32 	%f38, [_ZZ9shared_gj6MatrixPKfPfS1_E4xsub];
	fma.rn.f32 	%f75, %f37, %f38, %f75;
$L__BB0_4:
	setp.eq.s32 	%p5, %r44, -6;
	@%p5 bra 	$L__BB0_6;
	ld.shared.f32 	%f39, [%r8+4];
	ld.shared.f32 	%f40, [_ZZ9shared_gj6MatrixPKfPfS1_E4xsub+4];
	fma.rn.f32 	%f75, %f39, %f40, %f75;
$L__BB0_6:
	add.s32 	%r20, %r45, 7;
	setp.eq.s32 	%p6, %r20, 6;
	@%p6 bra 	$L__BB0_8;
	ld.shared.f32 	%f41, [%r8+8];
	ld.shared.f32 	%f42, [_ZZ9shared_gj6MatrixPKfPfS1_E4xsub+8];
	fma.rn.f32 	%f75, %f41, %f42, %f75;
$L__BB0_8:
	setp.eq.s32 	%p7, %r20, 5;
	@%p7 bra 	$L__BB0_10;
	ld.shared.f32 	%f43, [%r8+12];
	ld.shared.f32 	%f44, [_ZZ9shared_gj6MatrixPKfPfS1_E4xsub+12];
	fma.rn.f32 	%f75, %f43, %f44, %f75;
$L__BB0_10:
	setp.eq.s32 	%p8, %r44, -3;
	@%p8 bra 	$L__BB0_12;
	ld.shared.f32 	%f45, [%r8+16];
	ld.shared.f32 	%f46, [_ZZ9shared_gj6MatrixPKfPfS1_E4xsub+16];
	fma.rn.f32 	%f75, %f45, %f46, %f75;
$L__BB0_12:
	setp.eq.s32 	%p9, %r20, 3;
	@%p9 bra 	$L__BB0_14;
	ld.shared.f32 	%f47, [%r8+20];
	ld.shared.f32 	%f48, [_ZZ9shared_gj6MatrixPKfPfS1_E4xsub+20];
	fma.rn.f32 	%f75, %f47, %f48, %f75;
$L__BB0_14:
	setp.eq.s32 	%p10, %r20, 2;
	@%p10 bra 	$L__BB0_16;
	ld.shared.f32 	%f49, [%r8+24];
	ld.shared.f32 	%f50, [_ZZ9shared_gj6MatrixPKfPfS1_E4xsub+24];
	fma.rn.f32 	%f75, %f49, %f50, %f75;
$L__BB0_16:
	setp.eq.s32 	%p11, %r20, 1;
	@%p11 bra 	$L__BB0_18;
	ld.shared.f32 	%f51, [%r8+28];
	ld.shared.f32 	%f52, [_ZZ9shared_gj6MatrixPKfPfS1_E4xsub+28];
	fma.rn.f32 	%f75, %f51, %f52, %f75;
$L__BB0_18:
	setp.eq.s32 	%p12, %r44, 1;
	@%p12 bra 	$L__BB0_20;
	ld.shared.f32 	%f53, [%r8+32];
	ld.shared.f32 	%f54, [_ZZ9shared_gj6MatrixPKfPfS1_E4xsub+32];
	fma.rn.f32 	%f75, %f53, %f54, %f75;
$L__BB0_20:
	setp.eq.s32 	%p13, %r20, -1;
	@%p13 bra 	$L__BB0_22;
	ld.shared.f32 	%f55, [%r8+36];
	ld.shared.f32 	%f56, [_ZZ9shared_gj6MatrixPKfPfS1_E4xsub+36];
	fma.rn.f32 	%f75, %f55, %f56, %f75;
$L__BB0_22:
	setp.eq.s32 	%p14, %r20, -2;
	@%p14 bra 	$L__BB0_24;
	ld.shared.f32 	%f57, [%r8+40];
	ld.shared.f32 	%f58, [_ZZ9shared_gj6MatrixPKfPfS1_E4xsub+40];
	fma.rn.f32 	%f75, %f57, %f58, %f75;
$L__BB0_24:
	setp.eq.s32 	%p15, %r20, -3;
	@%p15 bra 	$L__BB0_26;
	ld.shared.f32 	%f59, [%r8+44];
	ld.shared.f32 	%f60, [_ZZ9shared_gj6MatrixPKfPfS1_E4xsub+44];
	fma.rn.f32 	%f75, %f59, %f60, %f75;
$L__BB0_26:
	setp.eq.s32 	%p16, %r20, -4;
	@%p16 bra 	$L__BB0_28;
	ld.shared.f32 	%f61, [%r8+48];
	ld.shared.f32 	%f62, [_ZZ9shared_gj6MatrixPKfPfS1_E4xsub+48];
	fma.rn.f32 	%f75, %f61, %f62, %f75;
$L__BB0_28:
	setp.eq.s32 	%p17, %r20, -5;
	@%p17 bra 	$L__BB0_30;
	ld.shared.f32 	%f63, [%r8+52];
	ld.shared.f32 	%f64, [_ZZ9shared_gj6MatrixPKfPfS1_E4xsub+52];
	fma.rn.f32 	%f75, %f63, %f64, %f75;
$L__BB0_30:
	setp.eq.s32 	%p18, %r20, -6;
	@%p18 bra 	$L__BB0_32;
	ld.shared.f32 	%f65, [%r8+56];
	ld.shared.f32 	%f66, [_ZZ9shared_gj6MatrixPKfPfS1_E4xsub+56];
	fma.rn.f32 	%f75, %f65, %f66, %f75;
$L__BB0_32:
	setp.eq.s32 	%p19, %r45, -14;
	@%p19 bra 	$L__BB0_34;
	ld.shared.f32 	%f67, [%r8+60];
	ld.shared.f32 	%f68, [_ZZ9shared_gj6MatrixPKfPfS1_E4xsub+60];
	fma.rn.f32 	%f75, %f67, %f68, %f75;
$L__BB0_34:
	bar.sync 	0;
	add.s32 	%r46, %r46, 1;
	setp.ne.s32 	%p20, %r46, 0;
	add.s32 	%r45, %r45, 16;
	add.s32 	%r44, %r44, -16;
	add.s64 	%rd20, %rd20, 64;
	add.s32 	%r43, %r43, %r15;
	@%p20 bra 	$L__BB0_2;
	setp.ne.s32 	%p21, %r32, %r5;
	@%p21 bra 	$L__BB0_37;
	mad.lo.s32 	%r42, %r25, %r5, %r5;
	mul.wide.s32 	%rd13, %r42, 4;
	add.s64 	%rd14, %rd1, %rd13;
	ld.global.f32 	%f69, [%rd14];
	rcp.rn.f32 	%f70, %f69;
	cvta.to.global.u64 	%rd15, %rd7;
	mul.wide.u32 	%rd16, %r5, 4;
	add.s64 	%rd17, %rd15, %rd16;
	ld.global.f32 	%f71, [%rd17];
	sub.f32 	%f72, %f71, %f75;
	mul.f32 	%f73, %f70, %f72;
	cvta.to.global.u64 	%rd18, %rd6;
	add.s64 	%rd19, %rd18, %rd16;
	st.global.f32 	[%rd19], %f73;
$L__BB0_37:
	ret;

}
	// .globl	_Z8naive_gj6MatrixPKfPfS1_
.visible .entry _Z8naive_gj6MatrixPKfPfS1_(
	.param .align 8 .b8 _Z8naive_gj6MatrixPKfPfS1__param_0[16],
	.param .u64 .ptr .align 1 _Z8naive_gj6MatrixPKfPfS1__param_1,
	.param .u64 .ptr .align 1 _Z8naive_gj6MatrixPKfPfS1__param_2,
	.param .u64 .ptr .align 1 _Z8naive_gj6MatrixPKfPfS1__param_3
)
{
	.reg .pred 	%p<25>;
	.reg .b32 	%r<46>;
	.reg .b32 	%f<101>;
	.reg .b64 	%rd<48>;

	ld.param.u32 	%r1, [_Z8naive_gj6MatrixPKfPfS1__param_0+8];
	ld.param.u64 	%rd14, [_Z8naive_gj6MatrixPKfPfS1__param_0];
	ld.param.u64 	%rd15, [_Z8naive_gj6MatrixPKfPfS1__param_1];
	ld.param.u64 	%rd12, [_Z8naive_gj6MatrixPKfPfS1__param_2];
	ld.param.u64 	%rd13, [_Z8naive_gj6MatrixPKfPfS1__param_3];
	cvta.to.global.u64 	%rd1, %rd15;
	cvta.to.global.u64 	%rd2, %rd14;
	mov.u32 	%r19, %tid.x;
	mov.u32 	%r20, %ctaid.x;
	mov.u32 	%r21, %ntid.x;
	mad.lo.s32 	%r2, %r20, %r21, %r19;
	setp.lt.s32 	%p1, %r1, 1;
	mov.f32 	%f80, 0f00000000;
	@%p1 bra 	$L__BB1_41;
	mul.lo.s32 	%r3, %r1, %r2;
	and.b32  	%r4, %r1, 7;
	setp.lt.u32 	%p2, %r1, 8;
	mov.f32 	%f80, 0f00000000;
	mov.b32 	%r44, 0;
	@%p2 bra 	$L__BB1_20;
	and.b32  	%r44, %r1, 2147483640;
	add.s64 	%rd47, %rd1, 16;
	neg.s32 	%r40, %r2;
	mul.wide.s32 	%rd16, %r3, 4;
	add.s64 	%rd17, %rd16, %rd2;
	add.s64 	%rd46, %rd17, 16;
	mov.f32 	%f80, 0f00000000;
	mov.b32 	%r42, 0;
	mov.u32 	%r41, %r3;
$L__BB1_3:
	.pragma "nounroll";
	setp.eq.s32 	%p3, %r40, 0;
	@%p3 bra 	$L__BB1_5;
	mul.wide.s32 	%rd18, %r41, 4;
	add.s64 	%rd19, %rd2, %rd18;
	ld.global.f32 	%f42, [%rd19];
	ld.global.f32 	%f43, [%rd47+-16];
	fma.rn.f32 	%f80, %f42, %f43, %f80;
$L__BB1_5:
	add.s32 	%r24, %r42, 1;
	setp.eq.s32 	%p4, %r24, %r2;
	@%p4 bra 	$L__BB1_7;
	ld.global.f32 	%f44, [%rd46+-12];
	ld.global.f32 	%f45, [%rd47+-12];
	fma.rn.f32 	%f80, %f44, %f45, %f80;
$L__BB1_7:
	add.s32 	%r25, %r42, 2;
	setp.eq.s32 	%p5, %r25, %r2;
	@%p5 bra 	$L__BB1_9;
	ld.global.f32 	%f46, [%rd46+-8];
	ld.global.f32 	%f47, [%rd47+-8];
	fma.rn.f32 	%f80, %f46, %f47, %f80;
$L__BB1_9:
	add.s32 	%r26, %r42, 3;
	setp.eq.s32 	%p6, %r26, %r2;
	@%p6 bra 	$L__BB1_11;
	ld.global.f32 	%f48, [%rd46+-4];
	ld.global.f32 	%f49, [%rd47+-4];
	fma.rn.f32 	%f80, %f48, %f49, %f80;
$L__BB1_11:
	add.s32 	%r27, %r42, 4;
	setp.eq.s32 	%p7, %r27, %r2;
	@%p7 bra 	$L__BB1_13;
	ld.global.f32 	%f50, [%rd46];
	ld.global.f32 	%f51, [%rd47];
	fma.rn.f32 	%f80, %f50, %f51, %f80;
$L__BB1_13:
	add.s32 	%r28, %r42, 5;
	setp.eq.s32 	%p8, %r28, %r2;
	@%p8 bra 	$L__BB1_15;
	ld.global.f32 	%f52, [%rd46+4];
	ld.global.f32 	%f53, [%rd47+4];
	fma.rn.f32 	%f80, %f52, %f53, %f80;
$L__BB1_15:
	add.s32 	%r29, %r42, 6;
	setp.eq.s32 	%p9, %r29, %r2;
	@%p9 bra 	$L__BB1_17;
	ld.global.f32 	%f54, [%rd46+8];
	ld.global.f32 	%f55, [%rd47+8];
	fma.rn.f32 	%f80, %f54, %f55, %f80;
$L__BB1_17:
	add.s32 	%r30, %r42, 7;
	setp.eq.s32 	%p10, %r30, %r2;
	@%p10 bra 	$L__BB1_19;
	ld.global.f32 	%f56, [%rd46+12];
	ld.global.f32 	%f57, [%rd47+12];
	fma.rn.f32 	%f80, %f56, %f57, %f80;
$L__BB1_19:
	add.s32 	%r42, %r42, 8;
	add.s32 	%r41, %r41, 8;
	add.s64 	%rd47, %rd47, 32;
	add.s32 	%r40, %r40, 8;
	add.s64 	%rd46, %rd46, 32;
	setp.ne.s32 	%p11, %r42, %r44;
	@%p11 bra 	$L__BB1_3;
$L__BB1_20:
	setp.eq.s32 	%p12, %r4, 0;
	@%p12 bra 	$L__BB1_41;
	and.b32  	%r14, %r1, 3;
	setp.lt.u32 	%p13, %r4, 4;
	@%p13 bra 	$L__BB1_31;
	setp.eq.s32 	%p14, %r44, %r2;
	mul.wide.u32 	%rd20, %r44, 4;
	add.s64 	%rd9, %rd1, %rd20;
	@%p14 bra 	$L__BB1_24;
	add.s32 	%r31, %r44, %r3;
	mul.wide.s32 	%rd21, %r31, 4;
	add.s64 	%rd22, %rd2, %rd21;
	ld.global.f32 	%f59, [%rd22];
	ld.global.f32 	%f60, [%rd9];
	fma.rn.f32 	%f80, %f59, %f60, %f80;
$L__BB1_24:
	add.s32 	%r32, %r44, 1;
	setp.eq.s32 	%p15, %r32, %r2;
	cvt.s64.s32 	%rd23, %r3;
	cvt.u64.u32 	%rd24, %r44;
	add.s64 	%rd25, %rd24, %rd23;
	shl.b64 	%rd26, %rd25, 2;
	add.s64 	%rd10, %rd2, %rd26;
	@%p15 bra 	$L__BB1_26;
	ld.global.f32 	%f61, [%rd10+4];
	ld.global.f32 	%f62, [%rd9+4];
	fma.rn.f32 	%f80, %f61, %f62, %f80;
$L__BB1_26:
	add.s32 	%r33, %r44, 2;
	setp.eq.s32 	%p16, %r33, %r2;
	@%p16 bra 	$L__BB1_28;
	ld.global.f32 	%f63, [%rd10+8];
	ld.global.f32 	%f64, [%rd9+8];
	fma.rn.f32 	%f80, %f63, %f64, %f80;
$L__BB1_28:
	add.s32 	%r34, %r44, 3;
	setp.eq.s32 	%p17, %r34, %r2;
	@%p17 bra 	$L__BB1_30;
	ld.global.f32 	%f65, [%rd10+12];
	ld.global.f32 	%f66, [%rd9+12];
	fma.rn.f32 	%f80, %f65, %f66, %f80;
$L__BB1_30:
	add.s32 	%r44, %r44, 4;
$L__BB1_31:
	setp.eq.s32 	%p18, %r14, 0;
	@%p18 bra 	$L__BB1_41;
	setp.eq.s32 	%p19, %r14, 1;
	@%p19 bra 	$L__BB1_38;
	setp.eq.s32 	%p20, %r44, %r2;
	mul.wide.u32 	%rd27, %r44, 4;
	add.s64 	%rd11, %rd1, %rd27;
	@%p20 bra 	$L__BB1_35;
	add.s32 	%r35, %r44, %r3;
	mul.wide.s32 	%rd28, %r35, 4;
	add.s64 	%rd29, %rd2, %rd28;
	ld.global.f32 	%f68, [%rd29];
	ld.global.f32 	%f69, [%rd11];
	fma.rn.f32 	%f80, %f68, %f69, %f80;
$L__BB1_35:
	add.s32 	%r36, %r44, 1;
	setp.eq.s32 	%p21, %r36, %r2;
	@%p21 bra 	$L__BB1_37;
	cvt.s64.s32 	%rd30, %r3;
	cvt.s64.s32 	%rd31, %r44;
	add.s64 	%rd32, %rd31, %rd30;
	shl.b64 	%rd33, %rd32, 2;
	add.s64 	%rd34, %rd2, %rd33;
	ld.global.f32 	%f70, [%rd34+4];
	ld.global.f32 	%f71, [%rd11+4];
	fma.rn.f32 	%f80, %f70, %f71, %f80;
$L__BB1_37:
	add.s32 	%r44, %r44, 2;
$L__BB1_38:
	and.b32  	%r37, %r1, 1;
	setp.eq.b32 	%p22, %r37, 1;
	not.pred 	%p23, %p22;
	@%p23 bra 	$L__BB1_41;
	setp.eq.s32 	%p24, %r44, %r2;
	@%p24 bra 	$L__BB1_41;
	add.s32 	%r38, %r44, %r3;
	mul.wide.s32 	%rd35, %r38, 4;
	add.s64 	%rd36, %rd2, %rd35;
	ld.global.f32 	%f72, [%rd36];
	mul.wide.u32 	%rd37, %r44, 4;
	add.s64 	%rd38, %rd1, %rd37;
	ld.global.f32 	%f73, [%rd38];
	fma.rn.f32 	%f80, %f72, %f73, %f80;
$L__BB1_41:
	cvta.to.global.u64 	%rd39, %rd13;
	cvta.to.global.u64 	%rd40, %rd12;
	mad.lo.s32 	%r39, %r1, %r2, %r2;
	mul.wide.s32 	%rd41, %r39, 4;
	add.s64 	%rd42, %rd2, %rd41;
	ld.global.f32 	%f74, [%rd42];
	rcp.rn.f32 	%f75, %f74;
	mul.wide.s32 	%rd43, %r2, 4;
	add.s64 	%rd44, %rd39, %rd43;
	ld.global.f32 	%f76, [%rd44];
	sub.f32 	%f77, %f76, %f80;
	mul.f32 	%f78, %f75, %f77;
	add.s64 	%rd45, %rd40, %rd43;
	st.global.f32 	[%rd45], %f78;
	ret;

}
	// .globl	_Z9compute_rPfPKf
.visible .entry _Z9compute_rPfPKf(
	.param .u64 .ptr .align 1 _Z9compute_rPfPKf_param_0,
	.param .u64 .ptr .align 1 _Z9compute_rPfPKf_param_1
)
{
	.reg .b32 	%r<5>;
	.reg .b32 	%f<5>;
	.reg .b64 	%rd<8>;

	ld.param.u64 	%rd1, [_Z9compute_rPfPKf_param_0];
	ld.param.u64 	%rd2, [_Z9compute_rPfPKf_param_1];
	cvta.to.global.u64 	%rd3, %rd1;
	cvta.to.global.u64 	%rd4, %rd2;
	mov.u32 	%r1, %tid.x;
	mov.u32 	%r2, %ntid.x;
	mov.u32 	%r3, %ctaid.x;
	mad.lo.s32 	%r4, %r2, %r3, %r1;
	mul.wide.s32 	%rd5, %r4, 4;
	add.s64 	%rd6, %rd4, %rd5;
	ld.global.f32 	%f1, [%rd6];
	add.s64 	%rd7, %rd3, %rd5;
	ld.global.f32 	%f2, [%rd7];
	sub.f32 	%f3, %f1, %f2;
	abs.f32 	%f4, %f3;
	st.global.f32 	[%rd7], %f4;
	ret;

}
	// .globl	_Z8reduce_rPfPKf
.visible .entry _Z8reduce_rPfPKf(
	.param .u64 .ptr .align 1 _Z8reduce_rPfPKf_param_0,
	.param .u64 .ptr .align 1 _Z8reduce_rPfPKf_param_1
)
{
	.reg .pred 	%p<5>;
	.reg .b32 	%r<13>;
	.reg .b32 	%f<6>;
	.reg .b64 	%rd<9>;

	ld.param.u64 	%rd1, [_Z8reduce_rPfPKf_param_0];
	ld.param.u64 	%rd2, [_Z8reduce_rPfPKf_param_1];
	cvta.to.global.u64 	%rd3, %rd2;
	mov.u32 	%r1, %tid.x;
	mov.u32 	%r12, %ntid.x;
	mov.u32 	%r3, %ctaid.x;
	mad.lo.s32 	%r7, %r12, %r3, %r1;
	mul.wide.s32 	%rd4, %r7, 4;
	add.s64 	%rd5, %rd3, %rd4;
	ld.global.f32 	%f1, [%rd5];
	shl.b32 	%r8, %r1, 2;
	mov.u32 	%r9, sdata;
	add.s32 	%r4, %r9, %r8;
	st.shared.f32 	[%r4], %f1;
	bar.sync 	0;
	setp.lt.u32 	%p1, %r12, 2;
	@%p1 bra 	$L__BB3_4;
$L__BB3_1:
	shr.u32 	%r6, %r12, 1;
	setp.ge.u32 	%p2, %r1, %r6;
	@%p2 bra 	$L__BB3_3;
	shl.b32 	%r10, %r6, 2;
	add.s32 	%r11, %r4, %r10;
	ld.shared.f32 	%f2, [%r11];
	ld.shared.f32 	%f3, [%r4];
	add.f32 	%f4, %f2, %f3;
	st.shared.f32 	[%r4], %f4;
$L__BB3_3:
	bar.sync 	0;
	setp.gt.u32 	%p3, %r12, 3;
	mov.u32 	%r12, %r6;
	@%p3 bra 	$L__BB3_1;
$L__BB3_4:
	setp.ne.s32 	%p4, %r1, 0;
	@%p4 bra 	$L__BB3_6;
	ld.shared.f32 	%f5, [sdata];
	cvta.to.global.u64 	%rd6, %rd1;
	mul.wide.u32 	%rd7, %r3, 4;
	add.s64 	%rd8, %rd6, %rd7;
	st.global.f32 	[%rd8], %f5;
$L__BB3_6:
	ret;

}
	// .globl	_Z4fillPfS_
.visible .entry _Z4fillPfS_(
	.param .u64 .ptr .align 1 _Z4fillPfS__param_0,
	.param .u64 .ptr .align 1 _Z4fillPfS__param_1
)
{
	.reg .b32 	%r<5>;
	.reg .b32 	%f<2>;
	.reg .b64 	%rd<8>;

	ld.param.u64 	%rd1, [_Z4fillPfS__param_0];
	ld.param.u64 	%rd2, [_Z4fillPfS__param_1];
	cvta.to.global.u64 	%rd3, %rd1;
	cvta.to.global.u64 	%rd4, %rd2;
	mov.u32 	%r1, %tid.x;
	mov.u32 	%r2, %ntid.x;
	mov.u32 	%r3, %ctaid.x;
	mad.lo.s32 	%r4, %r2, %r3, %r1;
	mul.wide.s32 	%rd5, %r4, 4;
	add.s64 	%rd6, %rd4, %rd5;
	ld.global.f32 	%f1, [%rd6];
	add.s64 	%rd7, %rd3, %rd5;
	st.global.f32 	[%rd7], %f1;
	ret;

}


// ===== COMPILED SASS (sm_100) =====

	.target	sm_100

	.elftype	@"ET_EXEC"


//--------------------- .note.nv.tkinfo           --------------------------
	.section	.note.nv.tkinfo,"",@"SHT_NOTE"
	.sectionflags	@"SHF_NOTE_NV_TKINFO"
	.tkinfo
        /*0018*/ 	.word	0x00000002
        /*0030*/ 	.string	""
        /*0030*/ 	.string	"ptxas"
        /*0030*/ 	.string	"Cuda compilation tools, release 13.0, V13.0.88"
        /*0030*/ 	.string	"Build cuda_13.0.r13.0/compiler.36424714_0"
        /*0030*/ 	.string	"-arch sm_100 -m 64 "



//--------------------- .note.nv.cuinfo           --------------------------
	.section	.note.nv.cuinfo,"",@"SHT_NOTE"
	.sectionflags	@"SHF_NOTE_NV_CUINFO"
        /*0018*/ 	.short	0x0002
        /*001a*/ 	.short	0x0064
        /*001c*/ 	.short	0x0082
	.zero		2


//--------------------- .nv.info                  --------------------------
	.section	.nv.info,"",@"SHT_CUDA_INFO"
	.align	4


	//----- nvinfo : EIATTR_REGCOUNT
	.align		4
        /*0000*/ 	.byte	0x04, 0x2f
        /*0002*/ 	.short	(.L_1 - .L_0)
	.align		4
.L_0:
        /*0004*/ 	.word	index@(_Z9shared_gj6MatrixPKfPfS1_)
        /*0008*/ 	.word	0x00000020


	//----- nvinfo : EIATTR_FRAME_SIZE
	.align		4
.L_1:
        /*000c*/ 	.byte	0x04, 0x11
        /*000e*/ 	.short	(.L_3 - .L_2)
	.align		4
.L_2:
        /*0010*/ 	.word	index@($__internal_1_$__cuda_sm20_rcp_rn_f32_slowpath)
        /*0014*/ 	.word	0x00000000


	//----- nvinfo : EIATTR_FRAME_SIZE
	.align		4
.L_3:
        /*0018*/ 	.byte	0x04, 0x11
        /*001a*/ 	.short	(.L_5 - .L_4)
	.align		4
.L_4:
        /*001c*/ 	.word	index@(_Z9shared_gj6MatrixPKfPfS1_)
        /*0020*/ 	.word	0x00000000


	//----- nvinfo : EIATTR_REGCOUNT
	.align		4
.L_5:
        /*0024*/ 	.byte	0x04, 0x2f
        /*0026*/ 	.short	(.L_7 - .L_6)
	.align		4
.L_6:
        /*0028*/ 	.word	index@(_Z8naive_gj6MatrixPKfPfS1_)
        /*002c*/ 	.word	0x0000001b


	//----- nvinfo : EIATTR_FRAME_SIZE
	.align		4
.L_7:
        /*0030*/ 	.byte	0x04, 0x11
        /*0032*/ 	.short	(.L_9 - .L_8)
	.align		4
.L_8:
        /*0034*/ 	.word	index@($__internal_0_$__cuda_sm20_rcp_rn_f32_slowpath)
        /*0038*/ 	.word	0x00000000


	//----- nvinfo : EIATTR_FRAME_SIZE
	.align		4
.L_9:
        /*003c*/ 	.byte	0x04, 0x11
        /*003e*/ 	.short	(.L_11 - .L_10)
	.align		4
.L_10:
        /*0040*/ 	.word	index@(_Z8naive_gj6MatrixPKfPfS1_)
        /*0044*/ 	.word	0x00000000


	//----- nvinfo : EIATTR_REGCOUNT
	.align		4
.L_11:
        /*0048*/ 	.byte	0x04, 0x2f
        /*004a*/ 	.short	(.L_13 - .L_12)
	.align		4
.L_12:
        /*004c*/ 	.word	index@(_Z9compute_rPfPKf)
        /*0050*/ 	.word	0x0000000a


	//----- nvinfo : EIATTR_FRAME_SIZE
	.align		4
.L_13:
        /*0054*/ 	.byte	0x04, 0x11
        /*0056*/ 	.short	(.L_15 - .L_14)
	.align		4
.L_14:
        /*0058*/ 	.word	index@(_Z9compute_rPfPKf)
        /*005c*/ 	.word	0x00000000


	//----- nvinfo : EIATTR_REGCOUNT
	.align		4
.L_15:
        /*0060*/ 	.byte	0x04, 0x2f
        /*0062*/ 	.short	(.L_17 - .L_16)
	.align		4
.L_16:
        /*0064*/ 	.word	index@(_Z8reduce_rPfPKf)
        /*0068*/ 	.word	0x0000000b


	//----- nvinfo : EIATTR_FRAME_SIZE
	.align		4
.L_17:
        /*006c*/ 	.byte	0x04, 0x11
        /*006e*/ 	.short	(.L_19 - .L_18)
	.align		4
.L_18:
        /*0070*/ 	.word	index@(_Z8reduce_rPfPKf)
        /*0074*/ 	.word	0x00000000


	//----- nvinfo : EIATTR_REGCOUNT
	.align		4
.L_19:
        /*0078*/ 	.byte	0x04, 0x2f
        /*007a*/ 	.short	(.L_21 - .L_20)
	.align		4
.L_20:
        /*007c*/ 	.word	index@(_Z4fillPfS_)
        /*0080*/ 	.word	0x0000000a


	//----- nvinfo : EIATTR_FRAME_SIZE
	.align		4
.L_21:
        /*0084*/ 	.byte	0x04, 0x11
        /*0086*/ 	.short	(.L_23 - .L_22)
	.align		4
.L_22:
        /*0088*/ 	.word	index@(_Z4fillPfS_)
        /*008c*/ 	.word	0x00000000


	//----- nvinfo : EIATTR_MIN_STACK_SIZE
	.align		4
.L_23:
        /*0090*/ 	.byte	0x04, 0x12
        /*0092*/ 	.short	(.L_25 - .L_24)
	.align		4
.L_24:
        /*0094*/ 	.word	index@(_Z4fillPfS_)
        /*0098*/ 	.word	0x00000000


	//----- nvinfo : EIATTR_MIN_STACK_SIZE
	.align		4
.L_25:
        /*009c*/ 	.byte	0x04, 0x12
        /*009e*/ 	.short	(.L_27 - .L_26)
	.align		4
.L_26:
        /*00a0*/ 	.word	index@(_Z8reduce_rPfPKf)
        /*00a4*/ 	.word	0x00000000


	//----- nvinfo : EIATTR_MIN_STACK_SIZE
	.align		4
.L_27:
        /*00a8*/ 	.byte	0x04, 0x12
        /*00aa*/ 	.short	(.L_29 - .L_28)
	.align		4
.L_28:
        /*00ac*/ 	.word	index@(_Z9compute_rPfPKf)
        /*00b0*/ 	.word	0x00000000


	//----- nvinfo : EIATTR_MIN_STACK_SIZE
	.align		4
.L_29:
        /*00b4*/ 	.byte	0x04, 0x12
        /*00b6*/ 	.short	(.L_31 - .L_30)
	.align		4
.L_30:
        /*00b8*/ 	.word	index@(_Z8naive_gj6MatrixPKfPfS1_)
        /*00bc*/ 	.word	0x00000000


	//----- nvinfo : EIATTR_MIN_STACK_SIZE
	.align		4
.L_31:
        /*00c0*/ 	.byte	0x04, 0x12
        /*00c2*/ 	.short	(.L_33 - .L_32)
	.align		4
.L_32:
        /*00c4*/ 	.word	index@(_Z9shared_gj6MatrixPKfPfS1_)
        /*00c8*/ 	.word	0x00000000
.L_33:


//--------------------- .nv.compat                --------------------------
	.section	.nv.compat,"",@"SHT_CUDA_COMPAT_INFO"
	.align	4
        /*0000*/ 	.byte	0x02, 0x09, 0x00, 0x00, 0x02, 0x02, 0x01, 0x00, 0x02, 0x05, 0x05, 0x00, 0x03, 0x07, 0x01, 0x01
        /*0010*/ 	.byte	0x02, 0x03, 0x00, 0x00, 0x02, 0x06, 0x01, 0x00, 0x04, 0x0b, 0x08, 0x00, 0x09, 0x00, 0x00, 0x00
        /*0020*/ 	.byte	0x00, 0x00, 0x00, 0x00


//--------------------- .nv.info._Z4fillPfS_      --------------------------
	.section	.nv.info._Z4fillPfS_,"",@"SHT_CUDA_INFO"
	.sectionflags	@""
	.align	4


	//----- nvinfo : EIATTR_CUDA_API_VERSION
	.align		4
        /*0000*/ 	.byte	0x04, 0x37
        /*0002*/ 	.short	(.L_35 - .L_34)
.L_34:
        /*0004*/ 	.word	0x00000082


	//----- nvinfo : EIATTR_KPARAM_INFO
	.align		4
.L_35:
        /*0008*/ 	.byte	0x04, 0x17
        /*000a*/ 	.short	(.L_37 - .L_36)
.L_36:
        /*000c*/ 	.word	0x00000000
        /*0010*/ 	.short	0x0001
        /*0012*/ 	.short	0x0008
        /*0014*/ 	.byte	0x00, 0xf5, 0x21, 0x00


	//----- nvinfo : EIATTR_KPARAM_INFO
	.align		4
.L_37:
        /*0018*/ 	.byte	0x04, 0x17
        /*001a*/ 	.short	(.L_39 - .L_38)
.L_38:
        /*001c*/ 	.word	0x00000000
        /*0020*/ 	.short	0x0000
        /*0022*/ 	.short	0x0000
        /*0024*/ 	.byte	0x00, 0xf5, 0x21, 0x00


	//----- nvinfo : EIATTR_SPARSE_MMA_MASK
	.align		4
.L_39:
        /*0028*/ 	.byte	0x03, 0x50
        /*002a*/ 	.short	0x0000


	//----- nvinfo : EIATTR_MAXREG_COUNT
	.align		4
        /*002c*/ 	.byte	0x03, 0x1b
        /*002e*/ 	.short	0x00ff


	//----- nvinfo : EIATTR_MERCURY_ISA_VERSION
	.align		4
        /*0030*/ 	.byte	0x03, 0x5f
        /*0032*/ 	.short	0x0101


	//----- nvinfo : EIATTR_VRC_CTA_INIT_COUNT
	.align		4
        /*0034*/ 	.byte	0x02, 0x4a
	.zero		1
	.zero		1


	//----- nvinfo : EIATTR_EXIT_INSTR_OFFSETS
	.align		4
        /*0038*/ 	.byte	0x04, 0x1c
        /*003a*/ 	.short	(.L_41 - .L_40)


	//   ....[0]....
.L_40:
        /*003c*/ 	.word	0x000000c0


	//----- nvinfo : EIATTR_CBANK_PARAM_SIZE
	.align		4
.L_41:
        /*0040*/ 	.byte	0x03, 0x19
        /*0042*/ 	.short	0x0010


	//----- nvinfo : EIATTR_PARAM_CBANK
	.align		4
        /*0044*/ 	.byte	0x04, 0x0a
        /*0046*/ 	.short	(.L_43 - .L_42)
	.align		4
.L_42:
        /*0048*/ 	.word	index@(.nv.constant0._Z4fillPfS_)
        /*004c*/ 	.short	0x0380
        /*004e*/ 	.short	0x0010


	//----- nvinfo : EIATTR_SW_WAR
	.align		4
.L_43:
        /*0050*/ 	.byte	0x04, 0x36
        /*0052*/ 	.short	(.L_45 - .L_44)
.L_44:
        /*0054*/ 	.word	0x00000008
.L_45:


//--------------------- .nv.info._Z8reduce_rPfPKf --------------------------
	.section	.nv.info._Z8reduce_rPfPKf,"",@"SHT_CUDA_INFO"
	.sectionflags	@""
	.align	4


	//----- nvinfo : EIATTR_CUDA_API_VERSION
	.align		4
        /*0000*/ 	.byte	0x04, 0x37
        /*0002*/ 	.short	(.L_47 - .L_46)
.L_46:
        /*0004*/ 	.word	0x00000082


	//----- nvinfo : EIATTR_KPARAM_INFO
	.align		4
.L_47:
        /*0008*/ 	.byte	0x04, 0x17
        /*000a*/ 	.short	(.L_49 - .L_48)
.L_48:
        /*000c*/ 	.word	0x00000000
        /*0010*/ 	.short	0x0001
        /*0012*/ 	.short	0x0008
        /*0014*/ 	.byte	0x00, 0xf5, 0x21, 0x00


	//----- nvinfo : EIATTR_KPARAM_INFO
	.align		4
.L_49:
        /*0018*/ 	.byte	0x04, 0x17
        /*001a*/ 	.short	(.L_51 - .L_50)
.L_50:
        /*001c*/ 	.word	0x00000000
        /*0020*/ 	.short	0x0000
        /*0022*/ 	.short	0x0000
        /*0024*/ 	.byte	0x00, 0xf5, 0x21, 0x00


	//----- nvinfo : EIATTR_SPARSE_MMA_MASK
	.align		4
.L_51:
        /*0028*/ 	.byte	0x03, 0x50
        /*002a*/ 	.short	0x0000


	//----- nvinfo : EIATTR_MAXREG_COUNT
	.align		4
        /*002c*/ 	.byte	0x03, 0x1b
        /*002e*/ 	.short	0x00ff


	//----- nvinfo : EIATTR_NUM_BARRIERS
	.align		4
        /*0030*/ 	.byte	0x02, 0x4c
        /*0032*/ 	.byte	0x01
	.zero		1


	//----- nvinfo : EIATTR_MERCURY_ISA_VERSION
	.align		4
        /*0034*/ 	.byte	0x03, 0x5f
        /*0036*/ 	.short	0x0101


	//----- nvinfo : EIATTR_VRC_CTA_INIT_COUNT
	.align		4
        /*0038*/ 	.byte	0x02, 0x4a
	.zero		1
	.zero		1


	//----- nvinfo : EIATTR_EXIT_INSTR_OFFSETS
	.align		4
        /*003c*/ 	.byte	0x04, 0x1c
        /*003e*/ 	.short	(.L_53 - .L_52)


	//   ....[0]....
.L_52:
        /*0040*/ 	.word	0x000001e0


	//   ....[1]....
        /*0044*/ 	.word	0x00000260


	//----- nvinfo : EIATTR_CBANK_PARAM_SIZE
	.align		4
.L_53:
        /*0048*/ 	.byte	0x03, 0x19
        /*004a*/ 	.short	0x0010


	//----- nvinfo : EIATTR_PARAM_CBANK
	.align		4
        /*004c*/ 	.byte	0x04, 0x0a
        /*004e*/ 	.short	(.L_55 - .L_54)
	.align		4
.L_54:
        /*0050*/ 	.word	index@(.nv.constant0._Z8reduce_rPfPKf)
        /*0054*/ 	.short	0x0380
        /*0056*/ 	.short	0x0010


	//----- nvinfo : EIATTR_SW_WAR
	.align		4
.L_55:
        /*0058*/ 	.byte	0x04, 0x36
        /*005a*/ 	.short	(.L_57 - .L_56)
.L_56:
        /*005c*/ 	.word	0x00000008
.L_57:


//--------------------- .nv.info._Z9compute_rPfPKf --------------------------
	.section	.nv.info._Z9compute_rPfPKf,"",@"SHT_CUDA_INFO"
	.sectionflags	@""
	.align	4


	//----- nvinfo : EIATTR_CUDA_API_VERSION
	.align		4
        /*0000*/ 	.byte	0x04, 0x37
        /*0002*/ 	.short	(.L_59 - .L_58)
.L_58:
        /*0004*/ 	.word	0x00000082


	//----- nvinfo : EIATTR_KPARAM_INFO
	.align		4
.L_59:
        /*0008*/ 	.byte	0x04, 0x17
        /*000a*/ 	.short	(.L_61 - .L_60)
.L_60:
        /*000c*/ 	.word	0x00000000
        /*0010*/ 	.short	0x0001
        /*0012*/ 	.short	0x0008
        /*0014*/ 	.byte	0x00, 0xf5, 0x21, 0x00


	//----- nvinfo : EIATTR_KPARAM_INFO
	.align		4
.L_61:
        /*0018*/ 	.byte	0x04, 0x17
        /*001a*/ 	.short	(.L_63 - .L_62)
.L_62:
        /*001c*/ 	.word	0x00000000
        /*0020*/ 	.short	0x0000
        /*0022*/ 	.short	0x0000
        /*0024*/ 	.byte	0x00, 0xf5, 0x21, 0x00


	//----- nvinfo : EIATTR_SPARSE_MMA_MASK
	.align		4
.L_63:
        /*0028*/ 	.byte	0x03, 0x50
        /*002a*/ 	.short	0x0000


	//----- nvinfo : EIATTR_MAXREG_COUNT
	.align		4
        /*002c*/ 	.byte	0x03, 0x1b
        /*002e*/ 	.short	0x00ff


	//----- nvinfo : EIATTR_MERCURY_ISA_VERSION
	.align		4
        /*0030*/ 	.byte	0x03, 0x5f
        /*0032*/ 	.short	0x0101


	//----- nvinfo : EIATTR_VRC_CTA_INIT_COUNT
	.align		4
        /*0034*/ 	.byte	0x02, 0x4a
	.zero		1
	.zero		1


	//----- nvinfo : EIATTR_EXIT_INSTR_OFFSETS
	.align		4
        /*0038*/ 	.byte	0x04, 0x1c
        /*003a*/ 	.short	(.L_65 - .L_64)


	//   ....[0]....
.L_64:
        /*003c*/ 	.word	0x000000f0


	//----- nvinfo : EIATTR_CBANK_PARAM_SIZE
	.align		4
.L_65:
        /*0040*/ 	.byte	0x03, 0x19
        /*0042*/ 	.short	0x0010


	//----- nvinfo : EIATTR_PARAM_CBANK
	.align		4
        /*0044*/ 	.byte	0x04, 0x0a
        /*0046*/ 	.short	(.L_67 - .L_66)
	.align		4
.L_66:
        /*0048*/ 	.word	index@(.nv.constant0._Z9compute_rPfPKf)
        /*004c*/ 	.short	0x0380
        /*004e*/ 	.short	0x0010


	//----- nvinfo : EIATTR_SW_WAR
	.align		4
.L_67:
        /*0050*/ 	.byte	0x04, 0x36
        /*0052*/ 	.short	(.L_69 - .L_68)
.L_68:
        /*0054*/ 	.word	0x00000008
.L_69:


//--------------------- .nv.info._Z8naive_gj6MatrixPKfPfS1_ --------------------------
	.section	.nv.info._Z8naive_gj6MatrixPKfPfS1_,"",@"SHT_CUDA_INFO"
	.sectionflags	@""
	.align	4


	//----- nvinfo : EIATTR_CUDA_API_VERSION
	.align		4
        /*0000*/ 	.byte	0x04, 0x37
        /*0002*/ 	.short	(.L_71 - .L_70)
.L_70:
        /*0004*/ 	.word	0x00000082


	//----- nvinfo : EIATTR_KPARAM_INFO
	.align		4
.L_71:
        /*0008*/ 	.byte	0x04, 0x17
        /*000a*/ 	.short	(.L_73 - .L_72)
.L_72:
        /*000c*/ 	.word	0x00000000
        /*0010*/ 	.short	0x0003
        /*0012*/ 	.short	0x0020
        /*0014*/ 	.byte	0x00, 0xf5, 0x21, 0x00


	//----- nvinfo : EIATTR_KPARAM_INFO
	.align		4
.L_73:
        /*0018*/ 	.byte	0x04, 0x17
        /*001a*/ 	.short	(.L_75 - .L_74)
.L_74:
        /*001c*/ 	.word	0x00000000
        /*0020*/ 	.short	0x0002
        /*0022*/ 	.short	0x0018
        /*0024*/ 	.byte	0x00, 0xf5, 0x21, 0x00


	//----- nvinfo : EIATTR_KPARAM_INFO
	.align		4
.L_75:
        /*0028*/ 	.byte	0x04, 0x17
        /*002a*/ 	.short	(.L_77 - .L_76)
.L_76:
        /*002c*/ 	.word	0x00000000
        /*0030*/ 	.short	0x0001
        /*0032*/ 	.short	0x0010
        /*0034*/ 	.byte	0x00, 0xf5, 0x21, 0x00


	//----- nvinfo : EIATTR_KPARAM_INFO
	.align		4
.L_77:
        /*0038*/ 	.byte	0x04, 0x17
        /*003a*/ 	.short	(.L_79 - .L_78)
.L_78:
        /*003c*/ 	.word	0x00000000
        /*0040*/ 	.short	0x0000
        /*0042*/ 	.short	0x0000
        /*0044*/ 	.byte	0x00, 0xf0, 0x41, 0x00


	//----- nvinfo : EIATTR_SPARSE_MMA_MASK
	.align		4
.L_79:
        /*0048*/ 	.byte	0x03, 0x50
        /*004a*/ 	.short	0x0000


	//----- nvinfo : EIATTR_MAXREG_COUNT
	.align		4
        /*004c*/ 	.byte	0x03, 0x1b
        /*004e*/ 	.short	0x00ff


	//----- nvinfo : EIATTR_MERCURY_ISA_VERSION
	.align		4
        /*0050*/ 	.byte	0x03, 0x5f
        /*0052*/ 	.short	0x0101


	//----- nvinfo : EIATTR_VRC_CTA_INIT_COUNT
	.align		4
        /*0054*/ 	.byte	0x02, 0x4a
	.zero		1
	.zero		1


	//----- nvinfo : EIATTR_EXIT_INSTR_OFFSETS
	.align		4
        /*0058*/ 	.byte	0x04, 0x1c
        /*005a*/ 	.short	(.L_81 - .L_80)


	//   ....[0]....
.L_80:
        /*005c*/ 	.word	0x00000b80


	//----- nvinfo : EIATTR_CRS_STACK_SIZE
	.align		4
.L_81:
        /*0060*/ 	.byte	0x04, 0x1e
        /*0062*/ 	.short	(.L_83 - .L_82)
.L_82:
        /*0064*/ 	.word	0x00000000


	//----- nvinfo : EIATTR_CBANK_PARAM_SIZE
	.align		4
.L_83:
        /*0068*/ 	.byte	0x03, 0x19
        /*006a*/ 	.short	0x0028


	//----- nvinfo : EIATTR_PARAM_CBANK
	.align		4
        /*006c*/ 	.byte	0x04, 0x0a
        /*006e*/ 	.short	(.L_85 - .L_84)
	.align		4
.L_84:
        /*0070*/ 	.word	index@(.nv.constant0._Z8naive_gj6MatrixPKfPfS1_)
        /*0074*/ 	.short	0x0380
        /*0076*/ 	.short	0x0028


	//----- nvinfo : EIATTR_SW_WAR
	.align		4
.L_85:
        /*0078*/ 	.byte	0x04, 0x36
        /*007a*/ 	.short	(.L_87 - .L_86)
.L_86:
        /*007c*/ 	.word	0x00000008
.L_87:


//--------------------- .nv.info._Z9shared_gj6MatrixPKfPfS1_ --------------------------
	.section	.nv.info._Z9shared_gj6MatrixPKfPfS1_,"",@"SHT_CUDA_INFO"
	.sectionflags	@""
	.align	4


	//----- nvinfo : EIATTR_CUDA_API_VERSION
	.align		4
        /*0000*/ 	.byte	0x04, 0x37
        /*0002*/ 	.short	(.L_89 - .L_88)
.L_88:
        /*0004*/ 	.word	0x00000082


	//----- nvinfo : EIATTR_KPARAM_INFO
	.align		4
.L_89:
        /*0008*/ 	.byte	0x04, 0x17
        /*000a*/ 	.short	(.L_91 - .L_90)
.L_90:
        /*000c*/ 	.word	0x00000000
        /*0010*/ 	.short	0x0003
        /*0012*/ 	.short	0x0020
        /*0014*/ 	.byte	0x00, 0xf5, 0x21, 0x00


	//----- nvinfo : EIATTR_KPARAM_INFO
	.align		4
.L_91:
        /*0018*/ 	.byte	0x04, 0x17
        /*001a*/ 	.short	(.L_93 - .L_92)
.L_92:
        /*001c*/ 	.word	0x00000000
        /*0020*/ 	.short	0x0002
        /*0022*/ 	.short	0x0018
        /*0024*/ 	.byte	0x00, 0xf5, 0x21, 0x00


	//----- nvinfo : EIATTR_KPARAM_INFO
	.align		4
.L_93:
        /*0028*/ 	.byte	0x04, 0x17
        /*002a*/ 	.short	(.L_95 - .L_94)
.L_94:
        /*002c*/ 	.word	0x00000000
        /*0030*/ 	.short	0x0001
        /*0032*/ 	.short	0x0010
        /*0034*/ 	.byte	0x00, 0xf5, 0x21, 0x00


	//----- nvinfo : EIATTR_KPARAM_INFO
	.align		4
.L_95:
        /*0038*/ 	.byte	0x04, 0x17
        /*003a*/ 	.short	(.L_97 - .L_96)
.L_96:
        /*003c*/ 	.word	0x00000000
        /*0040*/ 	.short	0x0000
        /*0042*/ 	.short	0x0000
        /*0044*/ 	.byte	0x00, 0xf0, 0x41, 0x00


	//----- nvinfo : EIATTR_SPARSE_MMA_MASK
	.align		4
.L_97:
        /*0048*/ 	.byte	0x03, 0x50
        /*004a*/ 	.short	0x0000


	//----- nvinfo : EIATTR_MAXREG_COUNT
	.align		4
        /*004c*/ 	.byte	0x03, 0x1b
        /*004e*/ 	.short	0x00ff


	//----- nvinfo : EIATTR_NUM_BARRIERS
	.align		4
        /*0050*/ 	.byte	0x02, 0x4c
        /*0052*/ 	.byte	0x01
	.zero		1


	//----- nvinfo : EIATTR_MERCURY_ISA_VERSION
	.align		4
        /*0054*/ 	.byte	0x03, 0x5f
        /*0056*/ 	.short	0x0101


	//----- nvinfo : EIATTR_VRC_CTA_INIT_COUNT
	.align		4
        /*0058*/ 	.byte	0x02, 0x4a
	.zero		1
	.zero		1


	//----- nvinfo : EIATTR_EXIT_INSTR_OFFSETS
	.align		4
        /*005c*/ 	.byte	0x04, 0x1c
        /*005e*/ 	.short	(.L_99 - .L_98)


	//   ....[0]....
.L_98:
        /*0060*/ 	.word	0x000000d0


	//   ....[1]....
        /*0064*/ 	.word	0x00000a40


	//   ....[2]....
        /*0068*/ 	.word	0x00000be0


	//----- nvinfo : EIATTR_CRS_STACK_SIZE
	.align		4
.L_99:
        /*006c*/ 	.byte	0x04, 0x1e
        /*006e*/ 	.short	(.L_101 - .L_100)
.L_100:
        /*0070*/ 	.word	0x00000000


	//----- nvinfo : EIATTR_CBANK_PARAM_SIZE
	.align		4
.L_101:
        /*0074*/ 	.byte	0x03, 0x19
        /*0076*/ 	.short	0x0028


	//----- nvinfo : EIATTR_PARAM_CBANK
	.align		4
        /*0078*/ 	.byte	0x04, 0x0a
        /*007a*/ 	.short	(.L_103 - .L_102)
	.align		4
.L_102:
        /*007c*/ 	.word	index@(.nv.constant0._Z9shared_gj6MatrixPKfPfS1_)
        /*0080*/ 	.short	0x0380
        /*0082*/ 	.short	0x0028


	//----- nvinfo : EIATTR_SW_WAR
	.align		4
.L_103:
        /*0084*/ 	.byte	0x04, 0x36
        /*0086*/ 	.short	(.L_105 - .L_104)
.L_104:
        /*0088*/ 	.word	0x00000008
.L_105:


//--------------------- .nv.callgraph             --------------------------
	.section	.nv.callgraph,"",@"SHT_CUDA_CALLGRAPH"
	.align	4
	.sectionentsize	8
	.align		4
        /*0000*/ 	.word	0x00000000
	.align		4
        /*0004*/ 	.word	0xffffffff
	.align		4
        /*0008*/ 	.word	0x00000000
	.align		4
        /*000c*/ 	.word	0xfffffffe
	.align		4
        /*0010*/ 	.word	0x00000000
	.align		4
        /*0014*/ 	.word	0xfffffffd
	.align		4
        /*0018*/ 	.word	0x00000000
	.align		4
        /*001c*/ 	.word	0xfffffffc


//--------------------- .text._Z4fillPfS_         --------------------------
	.section	.text._Z4fillPfS_,"ax",@progbits
	.align	128
        .global         _Z4fillPfS_
        .type           _Z4fillPfS_,@function
        .size           _Z4fillPfS_,(.L_x_30 - _Z4fillPfS_)
        .other          _Z4fillPfS_,@"STO_CUDA_ENTRY STV_DEFAULT"
_Z4fillPfS_:
.text._Z4fillPfS_:
[----:B------:R-:W-:Y:S01]  /*0000*/  LDC R1, c[0x0][0x37c] ;  /* 0x0000df00ff017b82 */ /* 0x000fe20000000800 */
[----:B------:R-:W0:Y:S07]  /*0010*/  S2R R7, SR_TID.X ;  /* 0x0000000000077919 */ /* 0x000e2e0000002100 */
[----:B------:R-:W1:Y:S01]  /*0020*/  LDC.64 R2, c[0x0][0x388] ;  /* 0x0000e200ff027b82 */ /* 0x000e620000000a00 */
[----:B------:R-:W0:Y:S01]  /*0030*/  LDCU UR6, c[0x0][0x360] ;  /* 0x00006c00ff0677ac */ /* 0x000e220008000800 */
[----:B------:R-:W0:Y:S01]  /*0040*/  S2R R0, SR_CTAID.X ;  /* 0x0000000000007919 */ /* 0x000e220000002500 */
[----:B------:R-:W2:Y:S05]  /*0050*/  LDCU.64 UR4, c[0x0][0x358] ;  /* 0x00006b00ff0477ac */ /* 0x000eaa0008000a00 */
[----:B------:R-:W3:Y:S01]  /*0060*/  LDC.64 R4, c[0x0][0x380] ;  /* 0x0000e000ff047b82 */ /* 0x000ee20000000a00 */
[----:B0-----:R-:W-:-:S04]  /*0070*/  IMAD R7, R0, UR6, R7 ;  /* 0x0000000600077c24 */ /* 0x001fc8000f8e0207 */
[----:B-1----:R-:W-:-:S06]  /*0080*/  IMAD.WIDE R2, R7, 0x4, R2 ;  /* 0x0000000407027825 */ /* 0x002fcc00078e0202 */
[----:B--2---:R-:W2:Y:S01]  /*0090*/  LDG.E R3, desc[UR4][R2.64] ;  /* 0x0000000402037981 */ /* 0x004ea2000c1e1900 */
[----:B---3--:R-:W-:-:S05]  /*00a0*/  IMAD.WIDE R4, R7, 0x4, R4 ;  /* 0x0000000407047825 */ /* 0x008fca00078e0204 */
[----:B--2---:R-:W-:Y:S01]  /*00b0*/  STG.E desc[UR4][R4.64], R3 ;  /* 0x0000000304007986 */ /* 0x004fe2000c101904 */
[----:B------:R-:W-:Y:S05]  /*00c0*/  EXIT ;  /* 0x000000000000794d */ /* 0x000fea0003800000 */
.L_x_0:
[----:B------:R-:W-:-:S00]  /*00d0*/  BRA `(.L_x_0) ;  /* 0xfffffffc00fc7947 */ /* 0x000fc0000383ffff */
[----:B------:R-:W-:-:S00]  /*00e0*/  NOP ;  /* 0x0000000000007918 */ /* 0x000fc00000000000 */
        /* <DEDUP_REMOVED lines=9> */
.L_x_30:


//--------------------- .text._Z8reduce_rPfPKf    --------------------------
	.section	.text._Z8reduce_rPfPKf,"ax",@progbits
	.align	128
        .global         _Z8reduce_rPfPKf
        .type           _Z8reduce_rPfPKf,@function
        .size           _Z8reduce_rPfPKf,(.L_x_31 - _Z8reduce_rPfPKf)
        .other          _Z8reduce_rPfPKf,@"STO_CUDA_ENTRY STV_DEFAULT"
_Z8reduce_rPfPKf:
.text._Z8reduce_rPfPKf:
[----:B------:R-:W-:Y:S01]  /*0000*/  LDC R1, c[0x0][0x37c] ;  /* 0x0000df00ff017b82 */ /* 0x000fe20000000800 */
[----:B------:R-:W0:Y:S07]  /*0010*/  S2R R6, SR_TID.X ;  /* 0x0000000000067919 */ /* 0x000e2e0000002100 */
[----:B------:R-:W1:Y:S01]  /*0020*/  LDC.64 R2, c[0x0][0x388] ;  /* 0x0000e200ff027b82 */ /* 0x000e620000000a00 */
[----:B------:R-:W0:Y:S01]  /*0030*/  LDCU UR8, c[0x0][0x360] ;  /* 0x00006c00ff0877ac */ /* 0x000e220008000800 */
[----:B------:R-:W0:Y:S01]  /*0040*/  S2R R7, SR_CTAID.X ;  /* 0x0000000000077919 */ /* 0x000e220000002500 */
[----:B------:R-:W2:Y:S01]  /*0050*/  LDCU.64 UR6, c[0x0][0x358] ;  /* 0x00006b00ff0677ac */ /* 0x000ea20008000a00 */
[----:B0-----:R-:W-:-:S04]  /*0060*/  IMAD R5, R7, UR8, R6 ;  /* 0x0000000807057c24 */ /* 0x001fc8000f8e0206 */
[----:B-1----:R-:W-:-:S06]  /*0070*/  IMAD.WIDE R2, R5, 0x4, R2 ;  /* 0x0000000405027825 */ /* 0x002fcc00078e0202 */
[----:B--2---:R-:W2:Y:S01]  /*0080*/  LDG.E R2, desc[UR6][R2.64] ;  /* 0x0000000602027981 */ /* 0x004ea2000c1e1900 */
[----:B------:R-:W0:Y:S01]  /*0090*/  S2UR UR5, SR_CgaCtaId ;  /* 0x00000000000579c3 */ /* 0x000e220000008800 */
[----:B------:R-:W-:Y:S01]  /*00a0*/  UMOV UR4, 0x400 ;  /* 0x0000040000047882 */ /* 0x000fe20000000000 */
[----:B------:R-:W-:Y:S01]  /*00b0*/  UISETP.GE.U32.AND UP0, UPT, UR8, 0x2, UPT ;  /* 0x000000020800788c */ /* 0x000fe2000bf06070 */
[----:B------:R-:W-:Y:S01]  /*00c0*/  ISETP.NE.AND P0, PT, R6, RZ, PT ;  /* 0x000000ff0600720c */ /* 0x000fe20003f05270 */
[----:B0-----:R-:W-:-:S06]  /*00d0*/  ULEA UR4, UR5, UR4, 0x18 ;  /* 0x0000000405047291 */ /* 0x001fcc000f8ec0ff */
[----:B------:R-:W-:-:S05]  /*00e0*/  LEA R5, R6, UR4, 0x2 ;  /* 0x0000000406057c11 */ /* 0x000fca000f8e10ff */
[----:B--2---:R0:W-:Y:S01]  /*00f0*/  STS [R5], R2 ;  /* 0x0000000205007388 */ /* 0x0041e20000000800 */
[----:B------:R-:W-:Y:S06]  /*0100*/  BAR.SYNC.DEFER_BLOCKING 0x0 ;  /* 0x0000000000007b1d */ /* 0x000fec0000010000 */
[----:B------:R-:W-:Y:S05]  /*0110*/  BRA.U !UP0, `(.L_x_1) ;  /* 0x0000000108307547 */ /* 0x000fea000b800000 */
[----:B------:R-:W-:-:S07]  /*0120*/  IMAD.U32 R0, RZ, RZ, UR8 ;  /* 0x00000008ff007e24 */ /* 0x000fce000f8e00ff */
.L_x_2:
[----:B------:R-:W-:-:S04]  /*0130*/  SHF.R.U32.HI R8, RZ, 0x1, R0 ;  /* 0x00000001ff087819 */ /* 0x000fc80000011600 */
[----:B------:R-:W-:-:S13]  /*0140*/  ISETP.GE.U32.AND P1, PT, R6, R8, PT ;  /* 0x000000080600720c */ /* 0x000fda0003f26070 */
[----:B0-----:R-:W-:Y:S01]  /*0150*/  @!P1 LEA R2, R8, R5, 0x2 ;  /* 0x0000000508029211 */ /* 0x001fe200078e10ff */
[----:B------:R-:W-:Y:S05]  /*0160*/  @!P1 LDS R3, [R5] ;  /* 0x0000000005039984 */ /* 0x000fea0000000800 */
[----:B------:R-:W0:Y:S02]  /*0170*/  @!P1 LDS R2, [R2] ;  /* 0x0000000002029984 */ /* 0x000e240000000800 */
[----:B0-----:R-:W-:-:S05]  /*0180*/  @!P1 FADD R4, R2, R3 ;  /* 0x0000000302049221 */ /* 0x001fca0000000000 */
[----:B------:R1:W-:Y:S01]  /*0190*/  @!P1 STS [R5], R4 ;  /* 0x0000000405009388 */ /* 0x0003e20000000800 */
[----:B------:R-:W-:Y:S01]  /*01a0*/  BAR.SYNC.DEFER_BLOCKING 0x0 ;  /* 0x0000000000007b1d */ /* 0x000fe20000010000 */
[----:B------:R-:W-:Y:S01]  /*01b0*/  ISETP.GT.U32.AND P1, PT, R0, 0x3, PT ;  /* 0x000000030000780c */ /* 0x000fe20003f24070 */
[----:B------:R-:W-:-:S12]  /*01c0*/  IMAD.MOV.U32 R0, RZ, RZ, R8 ;  /* 0x000000ffff007224 */ /* 0x000fd800078e0008 */
[----:B-1----:R-:W-:Y:S05]  /*01d0*/  @P1 BRA `(.L_x_2) ;  /* 0xfffffffc00d41947 */ /* 0x002fea000383ffff */
.L_x_1:
[----:B------:R-:W-:Y:S05]  /*01e0*/  @P0 EXIT ;  /* 0x000000000000094d */ /* 0x000fea0003800000 */
[----:B------:R-:W1:Y:S01]  /*01f0*/  S2UR UR5, SR_CgaCtaId ;  /* 0x00000000000579c3 */ /* 0x000e620000008800 */
[----:B------:R-:W-:-:S07]  /*0200*/  UMOV UR4, 0x400 ;  /* 0x0000040000047882 */ /* 0x000fce0000000000 */
[----:B0-----:R-:W0:Y:S01]  /*0210*/  LDC.64 R2, c[0x0][0x380] ;  /* 0x0000e000ff027b82 */ /* 0x001e220000000a00 */
[----:B-1----:R-:W-:Y:S01]  /*0220*/  ULEA UR4, UR5, UR4, 0x18 ;  /* 0x0000000405047291 */ /* 0x002fe2000f8ec0ff */
[----:B0-----:R-:W-:-:S08]  /*0230*/  IMAD.WIDE.U32 R2, R7, 0x4, R2 ;  /* 0x0000000407027825 */ /* 0x001fd000078e0002 */
[----:B------:R-:W0:Y:S04]  /*0240*/  LDS R5, [UR4] ;  /* 0x00000004ff057984 */ /* 0x000e280008000800 */
[----:B0-----:R-:W-:Y:S01]  /*0250*/  STG.E desc[UR6][R2.64], R5 ;  /* 0x0000000502007986 */ /* 0x001fe2000c101906 */
[----:B------:R-:W-:Y:S05]  /*0260*/  EXIT ;  /* 0x000000000000794d */ /* 0x000fea0003800000 */
.L_x_3:
        /* <DEDUP_REMOVED lines=9> */
.L_x_31:


//--------------------- .text._Z9compute_rPfPKf   --------------------------
	.section	.text._Z9compute_rPfPKf,"ax",@progbits
	.align	128
        .global         _Z9compute_rPfPKf
        .type           _Z9compute_rPfPKf,@function
        .size           _Z9compute_rPfPKf,(.L_x_32 - _Z9compute_rPfPKf)
        .other          _Z9compute_rPfPKf,@"STO_CUDA_ENTRY STV_DEFAULT"
_Z9compute_rPfPKf:
.text._Z9compute_rPfPKf:
        /* <DEDUP_REMOVED lines=8> */
[----:B-1----:R-:W-:-:S04]  /*0080*/  IMAD.WIDE R2, R7, 0x4, R2 ;  /* 0x0000000407027825 */ /* 0x002fc800078e0202 */
[----:B---3--:R-:W-:Y:S02]  /*0090*/  IMAD.WIDE R4, R7, 0x4, R4 ;  /* 0x0000000407047825 */ /* 0x008fe400078e0204 */
[----:B--2---:R-:W2:Y:S04]  /*00a0*/  LDG.E R2, desc[UR4][R2.64] ;  /* 0x0000000402027981 */ /* 0x004ea8000c1e1900 */
[----:B------:R-:W2:Y:S02]  /*00b0*/  LDG.E R7, desc[UR4][R4.64] ;  /* 0x0000000404077981 */ /* 0x000ea4000c1e1900 */
[----:B--2---:R-:W-:-:S04]  /*00c0*/  FADD R7, R2, -R7 ;  /* 0x8000000702077221 */ /* 0x004fc80000000000 */
[----:B------:R-:W-:-:S05]  /*00d0*/  FADD R7, |R7|, -RZ ;  /* 0x800000ff07077221 */ /* 0x000fca0000000200 */
[----:B------:R-:W-:Y:S01]  /*00e0*/  STG.E desc[UR4][R4.64], R7 ;  /* 0x0000000704007986 */ /* 0x000fe2000c101904 */
[----:B------:R-:W-:Y:S05]  /*00f0*/  EXIT ;  /* 0x000000000000794d */ /* 0x000fea0003800000 */
.L_x_4:
        /* <DEDUP_REMOVED lines=16> */
.L_x_32:


//--------------------- .text._Z8naive_gj6MatrixPKfPfS1_ --------------------------
	.section	.text._Z8naive_gj6MatrixPKfPfS1_,"ax",@progbits
	.align	128
        .global         _Z8naive_gj6MatrixPKfPfS1_
        .type           _Z8naive_gj6MatrixPKfPfS1_,@function
        .size           _Z8naive_gj6MatrixPKfPfS1_,(.L_x_28 - _Z8naive_gj6MatrixPKfPfS1_)
        .other          _Z8naive_gj6MatrixPKfPfS1_,@"STO_CUDA_ENTRY STV_DEFAULT"
_Z8naive_gj6MatrixPKfPfS1_:
.text._Z8naive_gj6MatrixPKfPfS1_:
[----:B------:R-:W-:Y:S01]  /*0000*/  LDC R1, c[0x0][0x37c] ;  /* 0x0000df00ff017b82 */ /* 0x000fe20000000800 */
[----:B------:R-:W0:Y:S01]  /*0010*/  S2R R3, SR_TID.X ;  /* 0x0000000000037919 */ /* 0x000e220000002100 */
[----:B------:R-:W1:Y:S06]  /*0020*/  LDCU UR4, c[0x0][0x388] ;  /* 0x00007100ff0477ac */ /* 0x000e6c0008000800 */
[----:B------:R-:W0:Y:S01]  /*0030*/  S2UR UR5, SR_CTAID.X ;  /* 0x00000000000579c3 */ /* 0x000e220000002500 */
[----:B------:R-:W-:Y:S01]  /*0040*/  IMAD.MOV.U32 R4, RZ, RZ, RZ ;  /* 0x000000ffff047224 */ /* 0x000fe200078e00ff */
[----:B------:R-:W2:Y:S06]  /*0050*/  LDCU.64 UR10, c[0x0][0x358] ;  /* 0x00006b00ff0a77ac */ /* 0x000eac0008000a00 */
[----:B------:R-:W0:Y:S01]  /*0060*/  LDC R0, c[0x0][0x360] ;  /* 0x0000d800ff007b82 */ /* 0x000e220000000800 */
[----:B-1----:R-:W-:Y:S01]  /*0070*/  UISETP.GE.AND UP0, UPT, UR4, 0x1, UPT ;  /* 0x000000010400788c */ /* 0x002fe2000bf06270 */
[----:B0-----:R-:W-:-:S08]  /*0080*/  IMAD R3, R0, UR5, R3 ;  /* 0x0000000500037c24 */ /* 0x001fd0000f8e0203 */
[----:B--2---:R-:W-:Y:S05]  /*0090*/  BRA.U !UP0, `(.L_x_5) ;  /* 0x0000000908507547 */ /* 0x004fea000b800000 */
[----:B------:R-:W-:Y:S02]  /*00a0*/  UISETP.GE.U32.AND UP1, UPT, UR4, 0x8, UPT ;  /* 0x000000080400788c */ /* 0x000fe4000bf26070 */
[----:B------:R-:W-:Y:S01]  /*00b0*/  IMAD R0, R3, UR4, RZ ;  /* 0x0000000403007c24 */ /* 0x000fe2000f8e02ff */
[----:B------:R-:W-:Y:S01]  /*00c0*/  ULOP3.LUT UR8, UR4, 0x7, URZ, 0xc0, !UPT ;  /* 0x0000000704087892 */ /* 0x000fe2000f8ec0ff */
[----:B------:R-:W-:-:S03]  /*00d0*/  CS2R R4, SRZ ;  /* 0x0000000000047805 */ /* 0x000fc6000001ff00 */
[----:B------:R-:W-:Y:S02]  /*00e0*/  UISETP.NE.AND UP0, UPT, UR8, URZ, UPT ;  /* 0x000000ff0800728c */ /* 0x000fe4000bf05270 */
[----:B------:R-:W-:Y:S09]  /*00f0*/  BRA.U !UP1, `(.L_x_6) ;  /* 0x0000000509107547 */ /* 0x000ff2000b800000 */
[----:B------:R-:W0:Y:S01]  /*0100*/  LDC.64 R4, c[0x0][0x380] ;  /* 0x0000e000ff047b82 */ /* 0x000e220000000a00 */
[----:B------:R-:W1:Y:S01]  /*0110*/  LDCU.64 UR6, c[0x0][0x390] ;  /* 0x00007200ff0677ac */ /* 0x000e620008000a00 */
[----:B------:R-:W-:Y:S02]  /*0120*/  IMAD.MOV R22, RZ, RZ, -R3 ;  /* 0x000000ffff167224 */ /* 0x000fe400078e0a03 */
[----:B------:R-:W-:Y:S01]  /*0130*/  IMAD.MOV.U32 R2, RZ, RZ, R0 ;  /* 0x000000ffff027224 */ /* 0x000fe200078e0000 */
[----:B------:R-:W-:Y:S02]  /*0140*/  ULOP3.LUT UR4, UR4, 0x7ffffff8, URZ, 0xc0, !UPT ;  /* 0x7ffffff804047892 */ /* 0x000fe4000f8ec0ff */
[----:B-1----:R-:W-:-:S04]  /*0150*/  UIADD3 UR5, UP1, UPT, UR6, 0x10, URZ ;  /* 0x0000001006057890 */ /* 0x002fc8000ff3e0ff */
[----:B------:R-:W-:Y:S01]  /*0160*/  UIADD3.X UR6, UPT, UPT, URZ, UR7, URZ, UP1, !UPT ;  /* 0x00000007ff067290 */ /* 0x000fe20008ffe4ff */
[----:B0-----:R-:W-:Y:S01]  /*0170*/  IMAD.WIDE R4, R0, 0x4, R4 ;  /* 0x0000000400047825 */ /* 0x001fe200078e0204 */
[----:B------:R-:W-:Y:S02]  /*0180*/  MOV R10, UR5 ;  /* 0x00000005000a7c02 */ /* 0x000fe40008000f00 */
[----:B------:R-:W-:Y:S01]  /*0190*/  IADD3 R12, P0, PT, R4, 0x10, RZ ;  /* 0x00000010040c7810 */ /* 0x000fe20007f1e0ff */
[----:B------:R-:W-:Y:S02]  /*01a0*/  HFMA2 R4, -RZ, RZ, 0, 0 ;  /* 0x00000000ff047431 */ /* 0x000fe400000001ff */
[----:B------:R-:W-:Y:S02]  /*01b0*/  IMAD.U32 R7, RZ, RZ, UR6 ;  /* 0x00000006ff077e24 */ /* 0x000fe4000f8e00ff */
[----:B------:R-:W-:Y:S02]  /*01c0*/  IMAD.X R13, RZ, RZ, R5, P0 ;  /* 0x000000ffff0d7224 */ /* 0x000fe400000e0605 */
[----:B------:R-:W-:Y:S01]  /*01d0*/  IMAD.U32 R5, RZ, RZ, UR4 ;  /* 0x00000004ff057e24 */ /* 0x000fe2000f8e00ff */
[----:B------:R-:W-:-:S06]  /*01e0*/  UMOV UR4, URZ ;  /* 0x000000ff00047c82 */ /* 0x000fcc0008000000 */
.L_x_7:
[----:B------:R-:W-:Y:S01]  /*01f0*/  ISETP.NE.AND P6, PT, R22, RZ, PT ;  /* 0x000000ff1600720c */ /* 0x000fe20003fc5270 */
[----:B------:R-:W-:-:S12]  /*0200*/  IMAD.MOV.U32 R6, RZ, RZ, R10 ;  /* 0x000000ffff067224 */ /* 0x000fd800078e000a */
[----:B------:R-:W0:Y:S01]  /*0210*/  @P6 LDC.64 R8, c[0x0][0x380] ;  /* 0x0000e000ff086b82 */ /* 0x000e220000000a00 */
[----:B------:R-:W2:Y:S01]  /*0220*/  @P6 LDG.E R10, desc[UR10][R6.64+-0x10] ;  /* 0xfffff00a060a6981 */ /* 0x000ea2000c1e1900 */
[----:B0-----:R-:W-:-:S05]  /*0230*/  @P6 IMAD.WIDE R8, R2, 0x4, R8 ;  /* 0x0000000402086825 */ /* 0x001fca00078e0208 */
[----:B------:R0:W2:Y:S01]  /*0240*/  @P6 LDG.E R11, desc[UR10][R8.64] ;  /* 0x0000000a080b6981 */ /* 0x0000a2000c1e1900 */
[----:B------:R-:W-:Y:S02]  /*0250*/  UIADD3 UR5, UPT, UPT, UR4, 0x1, URZ ;  /* 0x0000000104057890 */ /* 0x000fe4000fffe0ff */
[----:B------:R-:W-:-:S04]  /*0260*/  UIADD3 UR6, UPT, UPT, UR4, 0x2, URZ ;  /* 0x0000000204067890 */ /* 0x000fc8000fffe0ff */
[C---:B------:R-:W-:Y:S01]  /*0270*/  ISETP.NE.AND P0, PT, R3.reuse, UR5, PT ;  /* 0x0000000503007c0c */ /* 0x040fe2000bf05270 */
[----:B------:R-:W-:Y:S01]  /*0280*/  UIADD3 UR5, UPT, UPT, UR4, 0x3, URZ ;  /* 0x0000000304057890 */ /* 0x000fe2000fffe0ff */
[C---:B------:R-:W-:Y:S01]  /*0290*/  ISETP.NE.AND P1, PT, R3.reuse, UR6, PT ;  /* 0x0000000603007c0c */ /* 0x040fe2000bf25270 */
[----:B------:R-:W-:Y:S01]  /*02a0*/  UIADD3 UR6, UPT, UPT, UR4, 0x4, URZ ;  /* 0x0000000404067890 */ /* 0x000fe2000fffe0ff */
[----:B0-----:R-:W-:Y:S01]  /*02b0*/  MOV R8, R12 ;  /* 0x0000000c00087202 */ /* 0x001fe20000000f00 */
[----:B------:R-:W-:Y:S02]  /*02c0*/  IMAD.MOV.U32 R9, RZ, RZ, R13 ;  /* 0x000000ffff097224 */ /* 0x000fe400078e000d */
[C---:B------:R-:W-:Y:S01]  /*02d0*/  ISETP.NE.AND P2, PT, R3.reuse, UR5, PT ;  /* 0x0000000503007c0c */ /* 0x040fe2000bf45270 */
[----:B------:R-:W-:Y:S01]  /*02e0*/  UIADD3 UR5, UPT, UPT, UR4, 0x5, URZ ;  /* 0x0000000504057890 */ /* 0x000fe2000fffe0ff */
[----:B------:R-:W-:Y:S01]  /*02f0*/  ISETP.NE.AND P3, PT, R3, UR6, PT ;  /* 0x0000000603007c0c */ /* 0x000fe2000bf65270 */
[----:B------:R-:W-:-:S03]  /*0300*/  UIADD3 UR7, UPT, UPT, UR4, 0x6, URZ ;  /* 0x0000000604077890 */ /* 0x000fc6000fffe0ff */
[----:B------:R-:W3:Y:S01]  /*0310*/  @P0 LDG.E R13, desc[UR10][R8.64+-0xc] ;  /* 0xfffff40a080d0981 */ /* 0x000ee2000c1e1900 */
[----:B------:R-:W-:-:S03]  /*0320*/  ISETP.NE.AND P4, PT, R3, UR5, PT ;  /* 0x0000000503007c0c */ /* 0x000fc6000bf85270 */
[----:B------:R-:W3:Y:S01]  /*0330*/  @P0 LDG.E R12, desc[UR10][R6.64+-0xc] ;  /* 0xfffff40a060c0981 */ /* 0x000ee2000c1e1900 */
[----:B------:R-:W-:-:S03]  /*0340*/  UIADD3 UR5, UPT, UPT, UR4, 0x7, URZ ;  /* 0x0000000704057890 */ /* 0x000fc6000fffe0ff */
[----:B------:R-:W4:Y:S01]  /*0350*/  @P1 LDG.E R15, desc[UR10][R8.64+-0x8] ;  /* 0xfffff80a080f1981 */ /* 0x000f22000c1e1900 */
[----:B------:R-:W-:-:S03]  /*0360*/  ISETP.NE.AND P5, PT, R3, UR7, PT ;  /* 0x0000000703007c0c */ /* 0x000fc6000bfa5270 */
[----:B------:R-:W4:Y:S04]  /*0370*/  @P1 LDG.E R14, desc[UR10][R6.64+-0x8] ;  /* 0xfffff80a060e1981 */ /* 0x000f28000c1e1900 */
[----:B------:R-:W5:Y:S04]  /*0380*/  @P2 LDG.E R17, desc[UR10][R8.64+-0x4] ;  /* 0xfffffc0a08112981 */ /* 0x000f68000c1e1900 */
[----:B------:R-:W5:Y:S04]  /*0390*/  @P2 LDG.E R16, desc[UR10][R6.64+-0x4] ;  /* 0xfffffc0a06102981 */ /* 0x000f68000c1e1900 */
[----:B------:R-:W5:Y:S04]  /*03a0*/  @P4 LDG.E R19, desc[UR10][R8.64+0x4] ;  /* 0x0000040a08134981 */ /* 0x000f68000c1e1900 */
[----:B------:R-:W5:Y:S04]  /*03b0*/  @P4 LDG.E R18, desc[UR10][R6.64+0x4] ;  /* 0x0000040a06124981 */ /* 0x000f68000c1e1900 */
[----:B------:R-:W5:Y:S04]  /*03c0*/  @P5 LDG.E R21, desc[UR10][R8.64+0x8] ;  /* 0x0000080a08155981 */ /* 0x000f68000c1e1900 */
[----:B------:R-:W5:Y:S01]  /*03d0*/  @P5 LDG.E R20, desc[UR10][R6.64+0x8] ;  /* 0x0000080a06145981 */ /* 0x000f62000c1e1900 */
[----:B--2---:R-:W-:Y:S01]  /*03e0*/  @P6 FFMA R4, R11, R10, R4 ;  /* 0x0000000a0b046223 */ /* 0x004fe20000000004 */
[----:B------:R-:W-:-:S02]  /*03f0*/  ISETP.NE.AND P6, PT, R3, UR5, PT ;  /* 0x0000000503007c0c */ /* 0x000fc4000bfc5270 */
[----:B------:R-:W2:Y:S04]  /*0400*/  @P3 LDG.E R11, desc[UR10][R8.64] ;  /* 0x0000000a080b3981 */ /* 0x000ea8000c1e1900 */
[----:B------:R-:W2:Y:S07]  /*0410*/  @P3 LDG.E R10, desc[UR10][R6.64] ;  /* 0x0000000a060a3981 */ /* 0x000eae000c1e1900 */
[----:B------:R-:W2:Y:S04]  /*0420*/  @P6 LDG.E R23, desc[UR10][R8.64+0xc] ;  /* 0x00000c0a08176981 */ /* 0x000ea8000c1e1900 */
[----:B------:R0:W2:Y:S01]  /*0430*/  @P6 LDG.E R24, desc[UR10][R6.64+0xc] ;  /* 0x00000c0a06186981 */ /* 0x0000a2000c1e1900 */
[----:B------:R-:W-:Y:S01]  /*0440*/  UIADD3 UR4, UPT, UPT, UR4, 0x8, URZ ;  /* 0x0000000804047890 */ /* 0x000fe2000fffe0ff */
[----:B---3--:R-:W-:-:S05]  /*0450*/  @P0 FFMA R4, R13, R12, R4 ;  /* 0x0000000c0d040223 */ /* 0x008fca0000000004 */
[----:B------:R-:W-:Y:S01]  /*0460*/  ISETP.NE.AND P0, PT, R5, UR4, PT ;  /* 0x0000000405007c0c */ /* 0x000fe2000bf05270 */
[----:B----4-:R-:W-:-:S04]  /*0470*/  @P1 FFMA R4, R15, R14, R4 ;  /* 0x0000000e0f041223 */ /* 0x010fc80000000004 */
[----:B-----5:R-:W-:Y:S01]  /*0480*/  @P2 FFMA R4, R17, R16, R4 ;  /* 0x0000001011042223 */ /* 0x020fe20000000004 */
[----:B------:R-:W-:Y:S01]  /*0490*/  IADD3 R12, P2, PT, R8, 0x20, RZ ;  /* 0x00000020080c7810 */ /* 0x000fe20007f5e0ff */
[----:B------:R-:W-:Y:S02]  /*04a0*/  VIADD R22, R22, 0x8 ;  /* 0x0000000816167836 */ /* 0x000fe40000000000 */
[----:B------:R-:W-:Y:S01]  /*04b0*/  VIADD R2, R2, 0x8 ;  /* 0x0000000802027836 */ /* 0x000fe20000000000 */
[----:B------:R-:W-:Y:S01]  /*04c0*/  IADD3.X R13, PT, PT, RZ, R9, RZ, P2, !PT ;  /* 0x00000009ff0d7210 */ /* 0x000fe200017fe4ff */
[----:B--2---:R-:W-:Y:S01]  /*04d0*/  @P3 FFMA R4, R11, R10, R4 ;  /* 0x0000000a0b043223 */ /* 0x004fe20000000004 */
[----:B------:R-:W-:-:S03]  /*04e0*/  IADD3 R10, P1, PT, R6, 0x20, RZ ;  /* 0x00000020060a7810 */ /* 0x000fc60007f3e0ff */
[----:B------:R-:W-:-:S04]  /*04f0*/  @P4 FFMA R4, R19, R18, R4 ;  /* 0x0000001213044223 */ /* 0x000fc80000000004 */
[----:B------:R-:W-:Y:S01]  /*0500*/  @P5 FFMA R4, R21, R20, R4 ;  /* 0x0000001415045223 */ /* 0x000fe20000000004 */
[----:B0-----:R-:W-:-:S03]  /*0510*/  IMAD.X R7, RZ, RZ, R7, P1 ;  /* 0x000000ffff077224 */ /* 0x001fc600008e0607 */
[----:B------:R-:W-:Y:S01]  /*0520*/  @P6 FFMA R4, R23, R24, R4 ;  /* 0x0000001817046223 */ /* 0x000fe20000000004 */
[----:B------:R-:W-:Y:S06]  /*0530*/  @P0 BRA `(.L_x_7) ;  /* 0xfffffffc002c0947 */ /* 0x000fec000383ffff */
.L_x_6:
[----:B------:R-:W-:Y:S05]  /*0540*/  BRA.U !UP0, `(.L_x_5) ;  /* 0x0000000508247547 */ /* 0x000fea000b800000 */
[----:B------:R-:W0:Y:S01]  /*0550*/  LDC R2, c[0x0][0x388] ;  /* 0x0000e200ff027b82 */ /* 0x000e220000000800 */
[----:B------:R-:W-:Y:S01]  /*0560*/  UISETP.GE.U32.AND UP0, UPT, UR8, 0x4, UPT ;  /* 0x000000040800788c */ /* 0x000fe2000bf06070 */
[----:B0-----:R-:W-:-:S04]  /*0570*/  LOP3.LUT R19, R2, 0x3, RZ, 0xc0, !PT ;  /* 0x0000000302137812 */ /* 0x001fc800078ec0ff */
[----:B------:R-:W-:-:S04]  /*0580*/  ISETP.NE.AND P4, PT, R19, RZ, PT ;  /* 0x000000ff1300720c */ /* 0x000fc80003f85270 */
[----:B------:R-:W-:Y:S09]  /*0590*/  BRA.U !UP0, `(.L_x_8) ;  /* 0x0000000108787547 */ /* 0x000ff2000b800000 */
[C---:B------:R-:W-:Y:S01]  /*05a0*/  ISETP.NE.AND P0, PT, R5.reuse, R3, PT ;  /* 0x000000030500720c */ /* 0x040fe20003f05270 */
[----:B------:R-:W0:Y:S01]  /*05b0*/  LDC.64 R8, c[0x0][0x390] ;  /* 0x0000e400ff087b82 */ /* 0x000e220000000a00 */
[----:B------:R-:W1:Y:S01]  /*05c0*/  LDCU.64 UR4, c[0x0][0x380] ;  /* 0x00007000ff0477ac */ /* 0x000e620008000a00 */
[C---:B------:R-:W-:Y:S01]  /*05d0*/  IADD3 R6, PT, PT, R5.reuse, 0x1, RZ ;  /* 0x0000000105067810 */ /* 0x040fe20007ffe0ff */
[C---:B------:R-:W-:Y:S01]  /*05e0*/  VIADD R12, R5.reuse, 0x2 ;  /* 0x00000002050c7836 */ /* 0x040fe20000000000 */
[----:B------:R-:W-:Y:S02]  /*05f0*/  IADD3 R13, P3, PT, R0, R5, RZ ;  /* 0x00000005000d7210 */ /* 0x000fe40007f7e0ff */
[-C--:B------:R-:W-:Y:S02]  /*0600*/  ISETP.NE.AND P1, PT, R6, R3.reuse, PT ;  /* 0x000000030600720c */ /* 0x080fe40003f25270 */
[----:B------:R-:W-:Y:S02]  /*0610*/  ISETP.NE.AND P2, PT, R12, R3, PT ;  /* 0x000000030c00720c */ /* 0x000fe40003f45270 */
[----:B------:R-:W-:-:S02]  /*0620*/  IADD3 R12, PT, PT, R5, 0x3, RZ ;  /* 0x00000003050c7810 */ /* 0x000fc40007ffe0ff */
[----:B------:R-:W2:Y:S01]  /*0630*/  @P0 LDC.64 R10, c[0x0][0x380] ;  /* 0x0000e000ff0a0b82 */ /* 0x000ea20000000a00 */
[C---:B------:R-:W-:Y:S01]  /*0640*/  @P0 IMAD.IADD R7, R0.reuse, 0x1, R5 ;  /* 0x0000000100070824 */ /* 0x040fe200078e0205 */
[----:B------:R-:W-:Y:S02]  /*0650*/  LEA.HI.X.SX32 R14, R0, RZ, 0x1, P3 ;  /* 0x000000ff000e7211 */ /* 0x000fe400018f0eff */
[----:B------:R-:W-:Y:S02]  /*0660*/  ISETP.NE.AND P3, PT, R12, R3, PT ;  /* 0x000000030c00720c */ /* 0x000fe40003f65270 */
[----:B-1----:R-:W-:Y:S01]  /*0670*/  LEA R6, P5, R13, UR4, 0x2 ;  /* 0x000000040d067c11 */ /* 0x002fe2000f8a10ff */
[----:B0-----:R-:W-:-:S05]  /*0680*/  IMAD.WIDE.U32 R8, R5, 0x4, R8 ;  /* 0x0000000405087825 */ /* 0x001fca00078e0008 */
[----:B------:R-:W3:Y:S04]  /*0690*/  @P0 LDG.E R12, desc[UR10][R8.64] ;  /* 0x0000000a080c0981 */ /* 0x000ee8000c1e1900 */
[----:B------:R-:W4:Y:S01]  /*06a0*/  @P2 LDG.E R16, desc[UR10][R8.64+0x8] ;  /* 0x0000080a08102981 */ /* 0x000f22000c1e1900 */
[----:B--2---:R-:W-:Y:S01]  /*06b0*/  @P0 IMAD.WIDE R10, R7, 0x4, R10 ;  /* 0x00000004070a0825 */ /* 0x004fe200078e020a */
[----:B------:R-:W-:Y:S02]  /*06c0*/  LEA.HI.X R7, R13, UR5, R14, 0x2, P5 ;  /* 0x000000050d077c11 */ /* 0x000fe4000a8f140e */
[----:B------:R-:W2:Y:S04]  /*06d0*/  @P3 LDG.E R18, desc[UR10][R8.64+0xc] ;  /* 0x00000c0a08123981 */ /* 0x000ea8000c1e1900 */
[----:B------:R-:W3:Y:S04]  /*06e0*/  @P0 LDG.E R11, desc[UR10][R10.64] ;  /* 0x0000000a0a0b0981 */ /* 0x000ee8000c1e1900 */
[----:B------:R-:W5:Y:S04]  /*06f0*/  @P1 LDG.E R14, desc[UR10][R8.64+0x4] ;  /* 0x0000040a080e1981 */ /* 0x000f68000c1e1900 */
[----:B------:R-:W5:Y:S04]  /*0700*/  @P1 LDG.E R13, desc[UR10][R6.64+0x4] ;  /* 0x0000040a060d1981 */ /* 0x000f68000c1e1900 */
[----:B------:R-:W4:Y:S04]  /*0710*/  @P2 LDG.E R15, desc[UR10][R6.64+0x8] ;  /* 0x0000080a060f2981 */ /* 0x000f28000c1e1900 */
[----:B------:R-:W2:Y:S01]  /*0720*/  @P3 LDG.E R17, desc[UR10][R6.64+0xc] ;  /* 0x00000c0a06113981 */ /* 0x000ea2000c1e1900 */
[----:B------:R-:W-:-:S02]  /*0730*/  VIADD R5, R5, 0x4 ;  /* 0x0000000405057836 */ /* 0x000fc40000000000 */
[----:B---3--:R-:W-:-:S04]  /*0740*/  @P0 FFMA R4, R11, R12, R4 ;  /* 0x0000000c0b040223 */ /* 0x008fc80000000004 */
[----:B-----5:R-:W-:-:S04]  /*0750*/  @P1 FFMA R4, R13, R14, R4 ;  /* 0x0000000e0d041223 */ /* 0x020fc80000000004 */
[----:B----4-:R-:W-:-:S04]  /*0760*/  @P2 FFMA R4, R15, R16, R4 ;  /* 0x000000100f042223 */ /* 0x010fc80000000004 */
[----:B--2---:R-:W-:-:S07]  /*0770*/  @P3 FFMA R4, R17, R18, R4 ;  /* 0x0000001211043223 */ /* 0x004fce0000000004 */
.L_x_8:
[----:B------:R-:W-:Y:S05]  /*0780*/  @!P4 BRA `(.L_x_5) ;  /* 0x000000000094c947 */ /* 0x000fea0003800000 */
[----:B------:R-:W-:Y:S02]  /*0790*/  ISETP.NE.AND P0, PT, R19, 0x1, PT ;  /* 0x000000011300780c */ /* 0x000fe40003f05270 */
[----:B------:R-:W-:-:S11]  /*07a0*/  LOP3.LUT R12, R2, 0x1, RZ, 0xc0, !PT ;  /* 0x00000001020c7812 */ /* 0x000fd600078ec0ff */
[----:B------:R-:W-:Y:S05]  /*07b0*/  @!P0 BRA `(.L_x_9) ;  /* 0x0000000000548947 */ /* 0x000fea0003800000 */
[C---:B------:R-:W-:Y:S01]  /*07c0*/  VIADD R2, R5.reuse, 0x1 ;  /* 0x0000000105027836 */ /* 0x040fe20000000000 */
[-C--:B------:R-:W-:Y:S01]  /*07d0*/  ISETP.NE.AND P0, PT, R5, R3.reuse, PT ;  /* 0x000000030500720c */ /* 0x080fe20003f05270 */
[----:B------:R-:W0:Y:S03]  /*07e0*/  LDC.64 R6, c[0x0][0x390] ;  /* 0x0000e400ff067b82 */ /* 0x000e260000000a00 */
[----:B------:R-:W-:-:S09]  /*07f0*/  ISETP.NE.AND P1, PT, R2, R3, PT ;  /* 0x000000030200720c */ /* 0x000fd20003f25270 */
[----:B------:R-:W1:Y:S01]  /*0800*/  @P0 LDC.64 R10, c[0x0][0x380] ;  /* 0x0000e000ff0a0b82 */ /* 0x000e620000000a00 */
[----:B------:R-:W-:-:S03]  /*0810*/  @P0 IADD3 R15, PT, PT, R0, R5, RZ ;  /* 0x00000005000f0210 */ /* 0x000fc60007ffe0ff */
[----:B------:R-:W-:Y:S02]  /*0820*/  @P1 SHF.R.S32.HI R13, RZ, 0x1f, R5 ;  /* 0x0000001fff0d1819 */ /* 0x000fe40000011405 */
[C---:B------:R-:W-:Y:S02]  /*0830*/  @P1 IADD3 R17, P2, PT, R0.reuse, R5, RZ ;  /* 0x0000000500111210 */ /* 0x040fe40007f5e0ff */
[----:B------:R-:W2:Y:S02]  /*0840*/  @P1 LDC.64 R8, c[0x0][0x380] ;  /* 0x0000e000ff081b82 */ /* 0x000ea40000000a00 */
[----:B------:R-:W-:Y:S01]  /*0850*/  @P1 LEA.HI.X.SX32 R2, R0, R13, 0x1, P2 ;  /* 0x0000000d00021211 */ /* 0x000fe200010f0eff */
[----:B0-----:R-:W-:-:S05]  /*0860*/  IMAD.WIDE.U32 R6, R5, 0x4, R6 ;  /* 0x0000000405067825 */ /* 0x001fca00078e0006 */
[----:B------:R-:W3:Y:S01]  /*0870*/  @P0 LDG.E R13, desc[UR10][R6.64] ;  /* 0x0000000a060d0981 */ /* 0x000ee2000c1e1900 */
[----:B-1----:R-:W-:-:S06]  /*0880*/  @P0 IMAD.WIDE R10, R15, 0x4, R10 ;  /* 0x000000040f0a0825 */ /* 0x002fcc00078e020a */
[----:B------:R-:W3:Y:S01]  /*0890*/  @P0 LDG.E R11, desc[UR10][R10.64] ;  /* 0x0000000a0a0b0981 */ /* 0x000ee2000c1e1900 */
[----:B--2---:R-:W-:-:S04]  /*08a0*/  @P1 LEA R8, P2, R17, R8, 0x2 ;  /* 0x0000000811081211 */ /* 0x004fc800078410ff */
[----:B------:R-:W-:Y:S02]  /*08b0*/  @P1 LEA.HI.X R9, R17, R9, R2, 0x2, P2 ;  /* 0x0000000911091211 */ /* 0x000fe400010f1402 */
[----:B------:R-:W2:Y:S04]  /*08c0*/  @P1 LDG.E R2, desc[UR10][R6.64+0x4] ;  /* 0x0000040a06021981 */ /* 0x000ea8000c1e1900 */
[----:B------:R-:W2:Y:S01]  /*08d0*/  @P1 LDG.E R9, desc[UR10][R8.64+0x4] ;  /* 0x0000040a08091981 */ /* 0x000ea2000c1e1900 */
[----:B------:R-:W-:Y:S02]  /*08e0*/  VIADD R5, R5, 0x2 ;  /* 0x0000000205057836 */ /* 0x000fe40000000000 */
[----:B---3--:R-:W-:-:S04]  /*08f0*/  @P0 FFMA R4, R11, R13, R4 ;  /* 0x0000000d0b040223 */ /* 0x008fc80000000004 */
[----:B--2---:R-:W-:-:S07]  /*0900*/  @P1 FFMA R4, R9, R2, R4 ;  /* 0x0000000209041223 */ /* 0x004fce0000000004 */
.L_x_9:
[----:B------:R-:W-:Y:S01]  /*0910*/  ISETP.NE.AND P0, PT, R5, R3, PT ;  /* 0x000000030500720c */ /* 0x000fe20003f05270 */
[----:B------:R-:W-:Y:S03]  /*0920*/  BSSY.RECONVERGENT B0, `(.L_x_5) ;  /* 0x000000b000007945 */ /* 0x000fe60003800200 */
[----:B------:R-:W-:-:S13]  /*0930*/  ISETP.NE.U32.OR P0, PT, R12, 0x1, !P0 ;  /* 0x000000010c00780c */ /* 0x000fda0004705470 */
[----:B------:R-:W-:Y:S05]  /*0940*/  @P0 BRA `(.L_x_10) ;  /* 0x0000000000200947 */ /* 0x000fea0003800000 */
[----:B------:R-:W0:Y:S01]  /*0950*/  LDC.64 R6, c[0x0][0x380] ;  /* 0x0000e000ff067b82 */ /* 0x000e220000000a00 */
[----:B------:R-:W-:-:S07]  /*0960*/  IMAD.IADD R11, R0, 0x1, R5 ;  /* 0x00000001000b7824 */ /* 0x000fce00078e0205 */
[----:B------:R-:W1:Y:S01]  /*0970*/  LDC.64 R8, c[0x0][0x390] ;  /* 0x0000e400ff087b82 */ /* 0x000e620000000a00 */
[----:B0-----:R-:W-:-:S06]  /*0980*/  IMAD.WIDE R6, R11, 0x4, R6 ;  /* 0x000000040b067825 */ /* 0x001fcc00078e0206 */
[----:B------:R-:W2:Y:S01]  /*0990*/  LDG.E R7, desc[UR10][R6.64] ;  /* 0x0000000a06077981 */ /* 0x000ea2000c1e1900 */
[----:B-1----:R-:W-:-:S06]  /*09a0*/  IMAD.WIDE.U32 R8, R5, 0x4, R8 ;  /* 0x0000000405087825 */ /* 0x002fcc00078e0008 */
[----:B------:R-:W2:Y:S02]  /*09b0*/  LDG.E R8, desc[UR10][R8.64] ;  /* 0x0000000a08087981 */ /* 0x000ea4000c1e1900 */
[----:B--2---:R-:W-:-:S07]  /*09c0*/  FFMA R4, R7, R8, R4 ;  /* 0x0000000807047223 */ /* 0x004fce0000000004 */
.L_x_10:
[----:B------:R-:W-:Y:S05]  /*09d0*/  BSYNC.RECONVERGENT B0 ;  /* 0x0000000000007941 */ /* 0x000fea0003800200 */
.L_x_5:
[----:B------:R-:W0:Y:S01]  /*09e0*/  LDC.64 R6, c[0x0][0x380] ;  /* 0x0000e000ff067b82 */ /* 0x000e220000000a00 */
[----:B------:R-:W1:Y:S02]  /*09f0*/  LDCU UR4, c[0x0][0x388] ;  /* 0x00007100ff0477ac */ /* 0x000e640008000800 */
[----:B-1----:R-:W-:-:S04]  /*0a00*/  IMAD R5, R3, UR4, R3 ;  /* 0x0000000403057c24 */ /* 0x002fc8000f8e0203 */
[----:B0-----:R-:W-:-:S05]  /*0a10*/  IMAD.WIDE R6, R5, 0x4, R6 ;  /* 0x0000000405067825 */ /* 0x001fca00078e0206 */
[----:B------:R-:W2:Y:S01]  /*0a20*/  LDG.E R0, desc[UR10][R6.64] ;  /* 0x0000000a06007981 */ /* 0x000ea2000c1e1900 */
[----:B------:R-:W-:Y:S01]  /*0a30*/  BSSY.RECONVERGENT B0, `(.L_x_11) ;  /* 0x000000c000007945 */ /* 0x000fe20003800200 */
[----:B--2---:R-:W-:-:S04]  /*0a40*/  IADD3 R2, PT, PT, R0, 0x1800000, RZ ;  /* 0x0180000000027810 */ /* 0x004fc80007ffe0ff */
[----:B------:R-:W-:-:S04]  /*0a50*/  LOP3.LUT R2, R2, 0x7f800000, RZ, 0xc0, !PT ;  /* 0x7f80000002027812 */ /* 0x000fc800078ec0ff */
[----:B------:R-:W-:-:S13]  /*0a60*/  ISETP.GT.U32.AND P0, PT, R2, 0x1ffffff, PT ;  /* 0x01ffffff0200780c */ /* 0x000fda0003f04070 */
[----:B------:R-:W-:Y:S05]  /*0a70*/  @P0 BRA `(.L_x_12) ;  /* 0x00000000000c0947 */ /* 0x000fea0003800000 */
[----:B------:R-:W-:-:S07]  /*0a80*/  MOV R6, 0xaa0 ;  /* 0x00000aa000067802 */ /* 0x000fce0000000f00 */
[----:B------:R-:W-:Y:S05]  /*0a90*/  CALL.REL.NOINC `($__internal_0_$__cuda_sm20_rcp_rn_f32_slowpath) ;  /* 0x00000000003c7944 */ /* 0x000fea0003c00000 */
[----:B------:R-:W-:Y:S05]  /*0aa0*/  BRA `(.L_x_13) ;  /* 0x0000000000107947 */ /* 0x000fea0003800000 */
.L_x_12:
[----:B------:R-:W0:Y:S02]  /*0ab0*/  MUFU.RCP R5, R0 ;  /* 0x0000000000057308 */ /* 0x000e240000001000 */
[----:B0-----:R-:W-:-:S04]  /*0ac0*/  FFMA R2, R0, R5, -1 ;  /* 0xbf80000000027423 */ /* 0x001fc80000000005 */
[----:B------:R-:W-:-:S04]  /*0ad0*/  FADD.FTZ R2, -R2, -RZ ;  /* 0x800000ff02027221 */ /* 0x000fc80000010100 */
[----:B------:R-:W-:-:S07]  /*0ae0*/  FFMA R5, R5, R2, R5 ;  /* 0x0000000205057223 */ /* 0x000fce0000000005 */
.L_x_13:
[----:B------:R-:W-:Y:S05]  /*0af0*/  BSYNC.RECONVERGENT B0 ;  /* 0x0000000000007941 */ /* 0x000fea0003800200 */
.L_x_11:
[----:B------:R-:W0:Y:S08]  /*0b00*/  LDC.64 R6, c[0x0][0x3a0] ;  /* 0x0000e800ff067b82 */ /* 0x000e300000000a00 */
[----:B------:R-:W1:Y:S01]  /*0b10*/  LDC.64 R8, c[0x0][0x398] ;  /* 0x0000e600ff087b82 */ /* 0x000e620000000a00 */
[----:B0-----:R-:W-:-:S06]  /*0b20*/  IMAD.WIDE R6, R3, 0x4, R6 ;  /* 0x0000000403067825 */ /* 0x001fcc00078e0206 */
[----:B------:R-:W2:Y:S01]  /*0b30*/  LDG.E R7, desc[UR10][R6.64] ;  /* 0x0000000a06077981 */ /* 0x000ea2000c1e1900 */
[----:B-1----:R-:W-:-:S04]  /*0b40*/  IMAD.WIDE R2, R3, 0x4, R8 ;  /* 0x0000000403027825 */ /* 0x002fc800078e0208 */
[----:B--2---:R-:W-:-:S04]  /*0b50*/  FADD R4, R7, -R4 ;  /* 0x8000000407047221 */ /* 0x004fc80000000000 */
[----:B------:R-:W-:-:S05]  /*0b60*/  FMUL R5, R4, R5 ;  /* 0x0000000504057220 */ /* 0x000fca0000400000 */
[----:B------:R-:W-:Y:S01]  /*0b70*/  STG.E desc[UR10][R2.64], R5 ;  /* 0x0000000502007986 */ /* 0x000fe2000c10190a */
[----:B------:R-:W-:Y:S05]  /*0b80*/  EXIT ;  /* 0x000000000000794d */ /* 0x000fea0003800000 */
        .weak           $__internal_0_$__cuda_sm20_rcp_rn_f32_slowpath
        .type           $__internal_0_$__cuda_sm20_rcp_rn_f32_slowpath,@function
        .size           $__internal_0_$__cuda_sm20_rcp_rn_f32_slowpath,(.L_x_28 - $__internal_0_$__cuda_sm20_rcp_rn_f32_slowpath)
$__internal_0_$__cuda_sm20_rcp_rn_f32_slowpath:
[----:B------:R-:W-:Y:S01]  /*0b90*/  IMAD.SHL.U32 R2, R0, 0x2, RZ ;  /* 0x0000000200027824 */ /* 0x000fe200078e00ff */
[----:B------:R-:W-:Y:S04]  /*0ba0*/  BSSY.RECONVERGENT B1, `(.L_x_14) ;  /* 0x0000030000017945 */ /* 0x000fe80003800200 */
[----:B------:R-:W-:-:S04]  /*0bb0*/  SHF.R.U32.HI R2, RZ, 0x18, R2 ;  /* 0x00000018ff027819 */ /* 0x000fc80000011602 */
[----:B------:R-:W-:-:S13]  /*0bc0*/  ISETP.NE.U32.AND P0, PT, R2, RZ, PT ;  /* 0x000000ff0200720c */ /* 0x000fda0003f05070 */
[----:B------:R-:W-:Y:S05]  /*0bd0*/  @P0 BRA `(.L_x_15) ;  /* 0x0000000000280947 */ /* 0x000fea0003800000 */
[----:B------:R-:W-:-:S05]  /*0be0*/  IMAD.SHL.U32 R2, R0, 0x2, RZ ;  /* 0x0000000200027824 */ /* 0x000fca00078e00ff */
[----:B------:R-:W-:-:S13]  /*0bf0*/  ISETP.NE.AND P0, PT, R2, RZ, PT ;  /* 0x000000ff0200720c */ /* 0x000fda0003f05270 */
[----:B------:R-:W-:Y:S01]  /*0c00*/  @P0 FFMA R7, R0, 1.84467440737095516160e+19, RZ ;  /* 0x5f80000000070823 */ /* 0x000fe200000000ff */
[----:B------:R-:W-:Y:S08]  /*0c10*/  @!P0 MUFU.RCP R5, R0 ;  /* 0x0000000000058308 */ /* 0x000ff00000001000 */
[----:B------:R-:W0:Y:S02]  /*0c20*/  @P0 MUFU.RCP R2, R7 ;  /* 0x0000000700020308 */ /* 0x000e240000001000 */
[----:B0-----:R-:W-:-:S04]  /*0c30*/  @P0 FFMA R8, R7, R2, -1 ;  /* 0xbf80000007080423 */ /* 0x001fc80000000002 */
[----:B------:R-:W-:-:S04]  /*0c40*/  @P0 FADD.FTZ R9, -R8, -RZ ;  /* 0x800000ff08090221 */ /* 0x000fc80000010100 */
[----:B------:R-:W-:-:S04]  /*0c50*/  @P0 FFMA R2, R2, R9, R2 ;  /* 0x0000000902020223 */ /* 0x000fc80000000002 */
[----:B------:R-:W-:Y:S01]  /*0c60*/  @P0 FFMA R5, R2, 1.84467440737095516160e+19, RZ ;  /* 0x5f80000002050823 */ /* 0x000fe200000000ff */
[----:B------:R-:W-:Y:S06]  /*0c70*/  BRA `(.L_x_16) ;  /* 0x0000000000887947 */ /* 0x000fec0003800000 */
.L_x_15:
[----:B------:R-:W-:-:S04]  /*0c80*/  IADD3 R5, PT, PT, R2, -0xfd, RZ ;  /* 0xffffff0302057810 */ /* 0x000fc80007ffe0ff */
[----:B------:R-:W-:-:S13]  /*0c90*/  ISETP.GT.U32.AND P0, PT, R5, 0x1, PT ;  /* 0x000000010500780c */ /* 0x000fda0003f04070 */
[----:B------:R-:W-:Y:S05]  /*0ca0*/  @P0 BRA `(.L_x_17) ;  /* 0x0000000000780947 */ /* 0x000fea0003800000 */
[----:B------:R-:W-:Y:S01]  /*0cb0*/  LOP3.LUT R7, R0, 0x7fffff, RZ, 0xc0, !PT ;  /* 0x007fffff00077812 */ /* 0x000fe200078ec0ff */
[----:B------:R-:W-:-:S03]  /*0cc0*/  IMAD.MOV.U32 R12, RZ, RZ, 0x3 ;  /* 0x00000003ff0c7424 */ /* 0x000fc600078e00ff */
[----:B------:R-:W-:Y:S02]  /*0cd0*/  LOP3.LUT R7, R7, 0x3f800000, RZ, 0xfc, !PT ;  /* 0x3f80000007077812 */ /* 0x000fe400078efcff */
[----:B------:R-:W-:Y:S02]  /*0ce0*/  SHF.L.U32 R11, R12, R5, RZ ;  /* 0x000000050c0b7219 */ /* 0x000fe400000006ff */
[----:B------:R-:W0:Y:S02]  /*0cf0*/  MUFU.RCP R8, R7 ;  /* 0x0000000700087308 */ /* 0x000e240000001000 */
[----:B0-----:R-:W-:-:S04]  /*0d00*/  FFMA R9, R7, R8, -1 ;  /* 0xbf80000007097423 */ /* 0x001fc80000000008 */
[----:B------:R-:W-:-:S04]  /*0d10*/  FADD.FTZ R9, -R9, -RZ ;  /* 0x800000ff09097221 */ /* 0x000fc80000010100 */
[CCC-:B------:R-:W-:Y:S01]  /*0d20*/  FFMA.RM R10, R8.reuse, R9.reuse, R8.reuse ;  /* 0x00000009080a7223 */ /* 0x1c0fe20000004008 */
[----:B------:R-:W-:-:S04]  /*0d30*/  FFMA.RP R9, R8, R9, R8 ;  /* 0x0000000908097223 */ /* 0x000fc80000008008 */
[C---:B------:R-:W-:Y:S02]  /*0d40*/  LOP3.LUT R8, R10.reuse, 0x7fffff, RZ, 0xc0, !PT ;  /* 0x007fffff0a087812 */ /* 0x040fe400078ec0ff */
[----:B------:R-:W-:Y:S02]  /*0d50*/  FSETP.NEU.FTZ.AND P0, PT, R10, R9, PT ;  /* 0x000000090a00720b */ /* 0x000fe40003f1d000 */
[----:B------:R-:W-:Y:S02]  /*0d60*/  LOP3.LUT R8, R8, 0x800000, RZ, 0xfc, !PT ;  /* 0x0080000008087812 */ /* 0x000fe400078efcff */
[----:B------:R-:W-:Y:S02]  /*0d70*/  SEL R9, RZ, 0xffffffff, !P0 ;  /* 0xffffffffff097807 */ /* 0x000fe40004000000 */
[----:B------:R-:W-:-:S03]  /*0d80*/  LOP3.LUT R10, R11, R8, RZ, 0xc0, !PT ;  /* 0x000000080b0a7212 */ /* 0x000fc600078ec0ff */
[----:B------:R-:W-:Y:S01]  /*0d90*/  IMAD.MOV R9, RZ, RZ, -R9 ;  /* 0x000000ffff097224 */ /* 0x000fe200078e0a09 */
[----:B------:R-:W-:-:S04]  /*0da0*/  SHF.R.U32.HI R10, RZ, R5, R10 ;  /* 0x00000005ff0a7219 */ /* 0x000fc8000001160a */
[----:B------:R-:W-:Y:S02]  /*0db0*/  LOP3.LUT P1, RZ, R9, R5, R8, 0xf8, !PT ;  /* 0x0000000509ff7212 */ /* 0x000fe4000782f808 */
[C---:B------:R-:W-:Y:S02]  /*0dc0*/  LOP3.LUT P0, RZ, R10.reuse, 0x1, RZ, 0xc0, !PT ;  /* 0x000000010aff7812 */ /* 0x040fe4000780c0ff */
[----:B------:R-:W-:-:S04]  /*0dd0*/  LOP3.LUT P2, RZ, R10, 0x2, RZ, 0xc0, !PT ;  /* 0x000000020aff7812 */ /* 0x000fc8000784c0ff */
[----:B------:R-:W-:Y:S02]  /*0de0*/  PLOP3.LUT P0, PT, P0, P1, P2, 0xe0, 0x0 ;  /* 0x000000000000781c */ /* 0x000fe40000703c20 */
[----:B------:R-:W-:Y:S02]  /*0df0*/  LOP3.LUT P1, RZ, R0, 0x7fffff, RZ, 0xc0, !PT ;  /* 0x007fffff00ff7812 */ /* 0x000fe4000782c0ff */
[----:B------:R-:W-:-:S04]  /*0e00*/  SEL R5, RZ, 0x1, !P0 ;  /* 0x00000001ff057807 */ /* 0x000fc80004000000 */
[----:B------:R-:W-:-:S04]  /*0e10*/  IADD3 R5, PT, PT, -R5, RZ, RZ ;  /* 0x000000ff05057210 */ /* 0x000fc80007ffe1ff */
[----:B------:R-:W-:Y:S01]  /*0e20*/  ISETP.GE.AND P0, PT, R5, RZ, PT ;  /* 0x000000ff0500720c */ /* 0x000fe20003f06270 */
[----:B------:R-:W-:-:S05]  /*0e30*/  VIADD R5, R2, 0xffffff04 ;  /* 0xffffff0402057836 */ /* 0x000fca0000000000 */
[----:B------:R-:W-:-:S07]  /*0e40*/  SHF.R.U32.HI R5, RZ, R5, R8 ;  /* 0x00000005ff057219 */ /* 0x000fce0000011608 */
[----:B------:R-:W-:-:S05]  /*0e50*/  @!P0 VIADD R5, R5, 0x1 ;  /* 0x0000000105058836 */ /* 0x000fca0000000000 */
[----:B------:R-:W-:-:S04]  /*0e60*/  @!P1 SHF.L.U32 R5, R5, 0x1, RZ ;  /* 0x0000000105059819 */ /* 0x000fc800000006ff */
[----:B------:R-:W-:Y:S01]  /*0e70*/  LOP3.LUT R5, R5, 0x80000000, R0, 0xf8, !PT ;  /* 0x8000000005057812 */ /* 0x000fe200078ef800 */
[----:B------:R-:W-:Y:S06]  /*0e80*/  BRA `(.L_x_16) ;  /* 0x0000000000047947 */ /* 0x000fec0003800000 */
.L_x_17:
[----:B------:R0:W1:Y:S02]  /*0e90*/  MUFU.RCP R5, R0 ;  /* 0x0000000000057308 */ /* 0x0000640000001000 */
.L_x_16:
[----:B------:R-:W-:Y:S05]  /*0ea0*/  BSYNC.RECONVERGENT B1 ;  /* 0x0000000000017941 */ /* 0x000fea0003800200 */
.L_x_14:
[----:B------:R-:W-:-:S04]  /*0eb0*/  IMAD.MOV.U32 R7, RZ, RZ, 0x0 ;  /* 0x00000000ff077424 */ /* 0x000fc800078e00ff */
[----:B01----:R-:W-:Y:S05]  /*0ec0*/  RET.REL.NODEC R6 `(_Z8naive_gj6MatrixPKfPfS1_) ;  /* 0xfffffff0064c7950 */ /* 0x003fea0003c3ffff */
.L_x_18:
        /* <DEDUP_REMOVED lines=11> */
.L_x_28:


//--------------------- .text._Z9shared_gj6MatrixPKfPfS1_ --------------------------
	.section	.text._Z9shared_gj6MatrixPKfPfS1_,"ax",@progbits
	.align	128
        .global         _Z9shared_gj6MatrixPKfPfS1_
        .type           _Z9shared_gj6MatrixPKfPfS1_,@function
        .size           _Z9shared_gj6MatrixPKfPfS1_,(.L_x_29 - _Z9shared_gj6MatrixPKfPfS1_)
        .other          _Z9shared_gj6MatrixPKfPfS1_,@"STO_CUDA_ENTRY STV_DEFAULT"
_Z9shared_gj6MatrixPKfPfS1_:
.text._Z9shared_gj6MatrixPKfPfS1_:
[----:B------:R-:W-:Y:S01]  /*0000*/  LDC R1, c[0x0][0x37c] ;  /* 0x0000df00ff017b82 */ /* 0x000fe20000000800 */
[----:B------:R-:W0:Y:S07]  /*0010*/  S2R R13, SR_TID.Y ;  /* 0x00000000000d7919 */ /* 0x000e2e0000002200 */
[----:B------:R-:W1:Y:S01]  /*0020*/  S2UR UR4, SR_CTAID.Y ;  /* 0x00000000000479c3 */ /* 0x000e620000002600 */
[----:B------:R-:W2:Y:S01]  /*0030*/  LDCU.64 UR12, c[0x0][0x388] ;  /* 0x00007100ff0c77ac */ /* 0x000ea20008000a00 */
[----:B------:R-:W3:Y:S06]  /*0040*/  S2R R11, SR_TID.X ;  /* 0x00000000000b7919 */ /* 0x000eec0000002100 */
[----:B------:R-:W3:Y:S01]  /*0050*/  LDC R2, c[0x0][0x360] ;  /* 0x0000d800ff027b82 */ /* 0x000ee20000000800 */
[----:B------:R-:W1:Y:S07]  /*0060*/  LDCU UR5, c[0x0][0x364] ;  /* 0x00006c80ff0577ac */ /* 0x000e6e0008000800 */
[----:B------:R-:W3:Y:S01]  /*0070*/  S2UR UR6, SR_CTAID.X ;  /* 0x00000000000679c3 */ /* 0x000ee20000002500 */
[----:B-1----:R-:W-:-:S06]  /*0080*/  UIMAD UR4, UR4, UR5, URZ ;  /* 0x00000005040472a4 */ /* 0x002fcc000f8e02ff */
[----:B0-----:R-:W-:-:S05]  /*0090*/  VIADD R0, R13, UR4 ;  /* 0x000000040d007c36 */ /* 0x001fca0008000000 */
[----:B--2---:R-:W-:Y:S01]  /*00a0*/  ISETP.GE.AND P0, PT, R0, UR12, PT ;  /* 0x0000000c00007c0c */ /* 0x004fe2000bf06270 */
[----:B---3--:R-:W-:-:S05]  /*00b0*/  IMAD R5, R2, UR6, R11 ;  /* 0x0000000602057c24 */ /* 0x008fca000f8e020b */
[----:B------:R-:W-:-:S13]  /*00c0*/  ISETP.GE.OR P0, PT, R5, UR13, P0 ;  /* 0x0000000d05007c0c */ /* 0x000fda0008706670 */
[----:B------:R-:W-:Y:S05]  /*00d0*/  @P0 EXIT ;  /* 0x000000000000094d */ /* 0x000fea0003800000 */
[----:B------:R-:W0:Y:S01]  /*00e0*/  S2UR UR7, SR_CgaCtaId ;  /* 0x00000000000779c3 */ /* 0x000e220000008800 */
[----:B------:R-:W-:Y:S01]  /*00f0*/  UMOV UR6, 0x400 ;  /* 0x0000040000067882 */ /* 0x000fe20000000000 */
[----:B------:R-:W-:Y:S02]  /*0100*/  UIADD3 UR5, UPT, UPT, UR12, 0xf, URZ ;  /* 0x0000000f0c057890 */ /* 0x000fe4000fffe0ff */
[----:B------:R-:W-:Y:S01]  /*0110*/  IMAD R15, R11, UR12, R13 ;  /* 0x0000000c0b0f7c24 */ /* 0x000fe2000f8e020d */
[C---:B------:R-:W-:Y:S01]  /*0120*/  IADD3 R21, PT, PT, -R5.reuse, 0x1, RZ ;  /* 0x0000000105157810 */ /* 0x040fe20007ffe1ff */
[----:B------:R-:W-:Y:S01]  /*0130*/  VIADD R22, R5, 0xfffffff9 ;  /* 0xfffffff905167836 */ /* 0x000fe20000000000 */
[----:B------:R-:W-:Y:S01]  /*0140*/  USHF.R.U32.HI UR5, URZ, 0x4, UR5 ;  /* 0x00000004ff057899 */ /* 0x000fe20008011605 */
[----:B------:R-:W-:Y:S01]  /*0150*/  IMAD.MOV.U32 R4, RZ, RZ, RZ ;  /* 0x000000ffff047224 */ /* 0x000fe200078e00ff */
[----:B------:R-:W1:Y:S01]  /*0160*/  LDC.64 R8, c[0x0][0x390] ;  /* 0x0000e400ff087b82 */ /* 0x000e620000000a00 */
[----:B------:R-:W-:Y:S01]  /*0170*/  VIADD R15, R15, UR4 ;  /* 0x000000040f0f7c36 */ /* 0x000fe20008000000 */
[----:B------:R-:W2:Y:S01]  /*0180*/  LDCU.64 UR10, c[0x0][0x358] ;  /* 0x00006b00ff0a77ac */ /* 0x000ea20008000a00 */
[----:B------:R-:W-:-:S05]  /*0190*/  UIADD3 UR5, UPT, UPT, -UR5, URZ, URZ ;  /* 0x000000ff05057290 */ /* 0x000fca000fffe1ff */
[----:B------:R-:W3:Y:S08]  /*01a0*/  LDC R10, c[0x0][0x388] ;  /* 0x0000e200ff0a7b82 */ /* 0x000ef00000000800 */
[----:B------:R-:W4:Y:S01]  /*01b0*/  LDC.64 R2, c[0x0][0x380] ;  /* 0x0000e000ff027b82 */ /* 0x000f220000000a00 */
[----:B0-----:R-:W-:Y:S02]  /*01c0*/  ULEA UR8, UR7, UR6, 0x18 ;  /* 0x0000000607087291 */ /* 0x001fe4000f8ec0ff */
[----:B------:R-:W-:-:S04]  /*01d0*/  UIADD3 UR6, UPT, UPT, UR6, 0x400, URZ ;  /* 0x0000040006067890 */ /* 0x000fc8000fffe0ff */
[----:B------:R-:W-:Y:S01]  /*01e0*/  ULEA UR6, UR7, UR6, 0x18 ;  /* 0x0000000607067291 */ /* 0x000fe2000f8ec0ff */
[C---:B------:R-:W-:Y:S01]  /*01f0*/  LEA R12, R11.reuse, UR8, 0x6 ;  /* 0x000000080b0c7c11 */ /* 0x040fe2000f8e30ff */
[----:B-1----:R-:W-:-:S04]  /*0200*/  IMAD.WIDE.U32 R8, R11, 0x4, R8 ;  /* 0x000000040b087825 */ /* 0x002fc800078e0008 */
[----:B------:R-:W-:Y:S01]  /*0210*/  IMAD R13, R13, 0x4, R12 ;  /* 0x000000040d0d7824 */ /* 0x000fe200078e020c */
[----:B--2---:R-:W-:-:S07]  /*0220*/  LEA R11, R11, UR6, 0x2 ;  /* 0x000000060b0b7c11 */ /* 0x004fce000f8e10ff */
.L_x_19:
[----:B----4-:R-:W-:Y:S01]  /*0230*/  IMAD.WIDE.U32 R6, R15, 0x4, R2 ;  /* 0x000000040f067825 */ /* 0x010fe200078e0002 */
[----:B------:R-:W2:Y:S05]  /*0240*/  LDG.E R16, desc[UR10][R8.64] ;  /* 0x0000000a08107981 */ /* 0x000eaa000c1e1900 */
[----:B------:R0:W4:Y:S01]  /*0250*/  LDG.E R6, desc[UR10][R6.64] ;  /* 0x0000000a06067981 */ /* 0x000122000c1e1900 */
[C---:B------:R-:W-:Y:S02]  /*0260*/  ISETP.NE.AND P2, PT, R22.reuse, -0x7, PT ;  /* 0xfffffff91600780c */ /* 0x040fe40003f45270 */
[----:B------:R-:W-:-:S11]  /*0270*/  ISETP.NE.AND P1, PT, R22, -0x6, PT ;  /* 0xfffffffa1600780c */ /* 0x000fd60003f25270 */
[----:B------:R-:W1:Y:S02]  /*0280*/  @P2 S2R R18, SR_CgaCtaId ;  /* 0x0000000000122919 */ /* 0x000e640000008800 */
[----:B------:R-:W5:Y:S01]  /*0290*/  @P1 S2R R20, SR_CgaCtaId ;  /* 0x0000000000141919 */ /* 0x000f620000008800 */
[----:B------:R-:W-:-:S05]  /*02a0*/  VIADD R14, R21, 0x7 ;  /* 0x00000007150e7836 */ /* 0x000fca0000000000 */
[C---:B------:R-:W-:Y:S02]  /*02b0*/  ISETP.NE.AND P0, PT, R14.reuse, 0x6, PT ;  /* 0x000000060e00780c */ /* 0x040fe40003f05270 */
[----:B------:R-:W-:Y:S02]  /*02c0*/  @P2 MOV R17, 0x400 ;  /* 0x0000040000112802 */ /* 0x000fe40000000f00 */
[----:B------:R-:W-:Y:S02]  /*02d0*/  @P1 MOV R19, 0x400 ;  /* 0x0000040000131802 */ /* 0x000fe40000000f00 */
[----:B------:R-:W-:-:S07]  /*02e0*/  ISETP.NE.AND P4, PT, R14, 0x5, PT ;  /* 0x000000050e00780c */ /* 0x000fce0003f85270 */
[----:B------:R-:W3:Y:S01]  /*02f0*/  @P0 S2R R24, SR_CgaCtaId ;  /* 0x0000000000180919 */ /* 0x000ee20000008800 */
[----:B-1----:R-:W-:Y:S02]  /*0300*/  @P2 LEA R18, R18, R17, 0x18 ;  /* 0x0000001112122211 */ /* 0x002fe400078ec0ff */
[----:B-----5:R-:W-:-:S03]  /*0310*/  @P1 LEA R20, R20, R19, 0x18 ;  /* 0x0000001314141211 */ /* 0x020fc600078ec0ff */
[----:B------:R-:W1:Y:S01]  /*0320*/  @P4 S2R R25, SR_CgaCtaId ;  /* 0x0000000000194919 */ /* 0x000e620000008800 */
[----:B0-----:R-:W-:Y:S02]  /*0330*/  @P0 MOV R7, 0x400 ;  /* 0x0000040000070802 */ /* 0x001fe40000000f00 */
[----:B------:R-:W-:Y:S02]  /*0340*/  ISETP.NE.AND P6, PT, R22, -0x3, PT ;  /* 0xfffffffd1600780c */ /* 0x000fe40003fc5270 */
[C---:B------:R-:W-:Y:S02]  /*0350*/  ISETP.NE.AND P5, PT, R14.reuse, 0x3, PT ;  /* 0x000000030e00780c */ /* 0x040fe40003fa5270 */
[----:B------:R-:W-:Y:S02]  /*0360*/  ISETP.NE.AND P3, PT, R14, 0x2, PT ;  /* 0x000000020e00780c */ /* 0x000fe40003f65270 */
[----:B---3--:R-:W-:-:S09]  /*0370*/  @P0 LEA R7, R24, R7, 0x18 ;  /* 0x0000000718070211 */ /* 0x008fd200078ec0ff */
[----:B------:R-:W0:Y:S01]  /*0380*/  @P5 S2R R29, SR_CgaCtaId ;  /* 0x00000000001d5919 */ /* 0x000e220000008800 */
[----:B------:R-:W-:Y:S02]  /*0390*/  @P6 MOV R27, 0x400 ;  /* 0x00000400001b6802 */ /* 0x000fe40000000f00 */
[----:B------:R-:W-:Y:S02]  /*03a0*/  @P5 MOV R24, 0x400 ;  /* 0x0000040000185802 */ /* 0x000fe40000000f00 */
[----:B------:R-:W-:Y:S01]  /*03b0*/  @P3 MOV R26, 0x400 ;  /* 0x00000400001a3802 */ /* 0x000fe20000000f00 */
[----:B----4-:R-:W-:Y:S04]  /*03c0*/  STS [R13], R6 ;  /* 0x000000060d007388 */ /* 0x010fe80000000800 */
[----:B--2---:R2:W-:Y:S01]  /*03d0*/  STS [R11], R16 ;  /* 0x000000100b007388 */ /* 0x0045e20000000800 */
[----:B------:R-:W-:Y:S06]  /*03e0*/  BAR.SYNC.DEFER_BLOCKING 0x0 ;  /* 0x0000000000007b1d */ /* 0x000fec0000010000 */
[----:B------:R-:W-:Y:S04]  /*03f0*/  @P2 LDS R18, [R18+0x400] ;  /* 0x0004000012122984 */ /* 0x000fe80000000800 */
[----:B------:R-:W3:Y:S04]  /*0400*/  @P2 LDS R19, [R12] ;  /* 0x000000000c132984 */ /* 0x000ee80000000800 */
[----:B------:R-:W-:Y:S04]  /*0410*/  @P1 LDS R20, [R20+0x404] ;  /* 0x0004040014141984 */ /* 0x000fe80000000800 */
[----:B------:R-:W4:Y:S01]  /*0420*/  @P1 LDS R23, [R12+0x4] ;  /* 0x000004000c171984 */ /* 0x000f220000000800 */
[----:B--2---:R-:W-:-:S03]  /*0430*/  @P4 MOV R16, 0x400 ;  /* 0x0000040000104802 */ /* 0x004fc60000000f00 */
[----:B------:R-:W-:Y:S04]  /*0440*/  @P0 LDS R7, [R7+0x408] ;  /* 0x0004080007070984 */ /* 0x000fe80000000800 */
[----:B------:R-:W2:Y:S01]  /*0450*/  @P0 LDS R17, [R12+0x8] ;  /* 0x000008000c110984 */ /* 0x000ea20000000800 */
[----:B-1----:R-:W-:Y:S01]  /*0460*/  @P4 LEA R25, R25, R16, 0x18 ;  /* 0x0000001019194211 */ /* 0x002fe200078ec0ff */
[----:B------:R-:W1:Y:S01]  /*0470*/  @P6 S2R R6, SR_CgaCtaId ;  /* 0x0000000000066919 */ /* 0x000e620000008800 */
[----:B---3--:R-:W-:Y:S01]  /*0480*/  @P2 FFMA R4, R19, R18, R4 ;  /* 0x0000001213042223 */ /* 0x008fe20000000004 */
[----:B------:R-:W-:Y:S01]  /*0490*/  ISETP.NE.AND P2, PT, R14, 0x1, PT ;  /* 0x000000010e00780c */ /* 0x000fe20003f45270 */
[----:B------:R-:W-:Y:S02]  /*04a0*/  @P4 LDS R19, [R12+0xc] ;  /* 0x00000c000c134984 */ /* 0x000fe40000000800 */
[----:B----4-:R-:W-:Y:S01]  /*04b0*/  @P1 FFMA R4, R23, R20, R4 ;  /* 0x0000001417041223 */ /* 0x010fe20000000004 */
[----:B------:R-:W-:Y:S01]  /*04c0*/  ISETP.NE.AND P1, PT, R22, 0x1, PT ;  /* 0x000000011600780c */ /* 0x000fe20003f25270 */
[----:B------:R3:W4:Y:S01]  /*04d0*/  @P4 LDS R20, [R25+0x40c] ;  /* 0x00040c0019144984 */ /* 0x0007220000000800 */
[----:B------:R-:W5:Y:S07]  /*04e0*/  @P3 S2R R23, SR_CgaCtaId ;  /* 0x0000000000173919 */ /* 0x000f6e0000008800 */
[----:B------:R-:W5:Y:S04]  /*04f0*/  @P2 S2R R18, SR_CgaCtaId ;  /* 0x0000000000122919 */ /* 0x000f680000008800 */
[----:B------:R-:W4:Y:S01]  /*0500*/  @P1 S2R R16, SR_CgaCtaId ;  /* 0x0000000000101919 */ /* 0x000f220000008800 */
[----:B-1----:R-:W-:Y:S01]  /*0510*/  @P6 LEA R6, R6, R27, 0x18 ;  /* 0x0000001b06066211 */ /* 0x002fe200078ec0ff */
[----:B--2---:R-:W-:Y:S01]  /*0520*/  @P0 FFMA R4, R17, R7, R4 ;  /* 0x0000000711040223 */ /* 0x004fe20000000004 */
[----:B0-----:R-:W-:Y:S01]  /*0530*/  @P5 LEA R17, R29, R24, 0x18 ;  /* 0x000000181d115211 */ /* 0x001fe200078ec0ff */
[----:B------:R-:W-:Y:S01]  /*0540*/  @P6 LDS R7, [R12+0x10] ;  /* 0x000010000c076984 */ /* 0x000fe20000000800 */
[----:B------:R-:W-:-:S03]  /*0550*/  ISETP.NE.AND P0, PT, R14, -0x1, PT ;  /* 0xffffffff0e00780c */ /* 0x000fc60003f05270 */
[----:B------:R-:W0:Y:S01]  /*0560*/  @P6 LDS R6, [R6+0x410] ;  /* 0x0004100006066984 */ /* 0x000e220000000800 */
[----:B---3--:R-:W-:-:S03]  /*0570*/  @P2 MOV R25, 0x400 ;  /* 0x0000040000192802 */ /* 0x008fc60000000f00 */
[----:B------:R-:W-:Y:S01]  /*0580*/  @P5 LDS R17, [R17+0x414] ;  /* 0x0004140011115984 */ /* 0x000fe20000000800 */
[----:B------:R-:W-:Y:S02]  /*0590*/  @P1 MOV R29, 0x400 ;  /* 0x00000400001d1802 */ /* 0x000fe40000000f00 */
[----:B-----5:R-:W-:Y:S02]  /*05a0*/  @P3 LEA R26, R23, R26, 0x18 ;  /* 0x0000001a171a3211 */ /* 0x020fe400078ec0ff */
[----:B------:R-:W1:Y:S01]  /*05b0*/  @P5 LDS R23, [R12+0x14] ;  /* 0x000014000c175984 */ /* 0x000e620000000800 */
[----:B------:R-:W-:Y:S01]  /*05c0*/  @P2 LEA R27, R18, R25, 0x18 ;  /* 0x00000019121b2211 */ /* 0x000fe200078ec0ff */
[----:B----4-:R-:W-:Y:S02]  /*05d0*/  @P4 FFMA R4, R19, R20, R4 ;  /* 0x0000001413044223 */ /* 0x010fe40000000004 */
[----:B------:R-:W-:Y:S01]  /*05e0*/  @P3 LDS R25, [R12+0x18] ;  /* 0x000018000c193984 */ /* 0x000fe20000000800 */
[----:B------:R-:W-:-:S03]  /*05f0*/  @P1 LEA R16, R16, R29, 0x18 ;  /* 0x0000001d10101211 */ /* 0x000fc600078ec0ff */
[----:B------:R-:W2:Y:S04]  /*0600*/  @P3 LDS R19, [R26+0x418] ;  /* 0x000418001a133984 */ /* 0x000ea80000000800 */
[----:B------:R-:W-:Y:S04]  /*0610*/  @P2 LDS R27, [R27+0x41c] ;  /* 0x00041c001b1b2984 */ /* 0x000fe80000000800 */
[----:B------:R-:W3:Y:S01]  /*0620*/  @P2 LDS R29, [R12+0x1c] ;  /* 0x00001c000c1d2984 */ /* 0x000ee20000000800 */
[----:B------:R-:W4:Y:S03]  /*0630*/  @P0 S2R R20, SR_CgaCtaId ;  /* 0x0000000000140919 */ /* 0x000f260000008800 */
[----:B------:R-:W-:Y:S04]  /*0640*/  @P1 LDS R16, [R16+0x420] ;  /* 0x0004200010101984 */ /* 0x000fe80000000800 */
[----:B------:R-:W5:Y:S01]  /*0650*/  @P1 LDS R18, [R12+0x20] ;  /* 0x000020000c121984 */ /* 0x000f620000000800 */
[----:B------:R-:W-:Y:S01]  /*0660*/  ISETP.NE.AND P4, PT, R14, -0x2, PT ;  /* 0xfffffffe0e00780c */ /* 0x000fe20003f85270 */
[----:B0-----:R-:W-:Y:S01]  /*0670*/  @P6 FFMA R4, R7, R6, R4 ;  /* 0x0000000607046223 */ /* 0x001fe20000000004 */
[----:B------:R-:W-:-:S02]  /*0680*/  @P0 MOV R6, 0x400 ;  /* 0x0000040000060802 */ /* 0x000fc40000000f00 */
[C---:B------:R-:W-:Y:S01]  /*0690*/  ISETP.NE.AND P6, PT, R14.reuse, -0x3, PT ;  /* 0xfffffffd0e00780c */ /* 0x040fe20003fc5270 */
[----:B-1----:R-:W-:Y:S01]  /*06a0*/  @P5 FFMA R4, R23, R17, R4 ;  /* 0x0000001117045223 */ /* 0x002fe20000000004 */
[----:B------:R-:W-:-:S07]  /*06b0*/  ISETP.NE.AND P5, PT, R14, -0x4, PT ;  /* 0xfffffffc0e00780c */ /* 0x000fce0003fa5270 */
[----:B------:R-:W0:Y:S01]  /*06c0*/  @P4 S2R R7, SR_CgaCtaId ;  /* 0x0000000000074919 */ /* 0x000e220000008800 */
[----:B--2---:R-:W-:Y:S01]  /*06d0*/  @P3 FFMA R4, R25, R19, R4 ;  /* 0x0000001319043223 */ /* 0x004fe20000000004 */
[----:B----4-:R-:W-:Y:S01]  /*06e0*/  @P0 LEA R6, R20, R6, 0x18 ;  /* 0x0000000614060211 */ /* 0x010fe200078ec0ff */
[----:B------:R-:W-:Y:S01]  /*06f0*/  @P0 LDS R19, [R12+0x24] ;  /* 0x000024000c130984 */ /* 0x000fe20000000800 */
[----:B------:R-:W-:-:S03]  /*0700*/  ISETP.NE.AND P3, PT, R14, -0x5, PT ;  /* 0xfffffffb0e00780c */ /* 0x000fc60003f65270 */
[----:B------:R1:W2:Y:S01]  /*0710*/  @P0 LDS R17, [R6+0x424] ;  /* 0x0004240006110984 */ /* 0x0002a20000000800 */
[----:B---3--:R-:W-:Y:S01]  /*0720*/  @P2 FFMA R4, R29, R27, R4 ;  /* 0x0000001b1d042223 */ /* 0x008fe20000000004 */
[----:B------:R-:W-:Y:S01]  /*0730*/  ISETP.NE.AND P2, PT, R14, -0x6, PT ;  /* 0xfffffffa0e00780c */ /* 0x000fe20003f45270 */
[----:B------:R-:W3:Y:S01]  /*0740*/  @P6 S2R R20, SR_CgaCtaId ;  /* 0x0000000000146919 */ /* 0x000ee20000008800 */
[----:B------:R-:W4:Y:S01]  /*0750*/  @P5 S2R R24, SR_CgaCtaId ;  /* 0x0000000000185919 */ /* 0x000f220000008800 */
[----:B-----5:R-:W-:Y:S01]  /*0760*/  @P1 FFMA R4, R18, R16, R4 ;  /* 0x0000001012041223 */ /* 0x020fe20000000004 */
[----:B------:R-:W-:-:S04]  /*0770*/  ISETP.NE.AND P1, PT, R21, -0xe, PT ;  /* 0xfffffff21500780c */ /* 0x000fc80003f25270 */
[----:B------:R-:W5:Y:S05]  /*0780*/  @P3 S2R R18, SR_CgaCtaId ;  /* 0x0000000000123919 */ /* 0x000f6a0000008800 */
[----:B------:R-:W5:Y:S01]  /*0790*/  @P2 S2R R16, SR_CgaCtaId ;  /* 0x0000000000102919 */ /* 0x000f620000008800 */
[----:B-1----:R-:W-:-:S03]  /*07a0*/  @P4 MOV R6, 0x400 ;  /* 0x0000040000064802 */ /* 0x002fc60000000f00 */
[----:B------:R-:W1:Y:S01]  /*07b0*/  @P1 S2R R14, SR_CgaCtaId ;  /* 0x00000000000e1919 */ /* 0x000e620000008800 */
[----:B0-----:R-:W-:Y:S02]  /*07c0*/  @P4 LEA R6, R7, R6, 0x18 ;  /* 0x0000000607064211 */ /* 0x001fe400078ec0ff */
[----:B------:R-:W-:Y:S02]  /*07d0*/  @P6 MOV R7, 0x400 ;  /* 0x0000040000076802 */ /* 0x000fe40000000f00 */
[----:B------:R-:W-:Y:S02]  /*07e0*/  @P5 MOV R23, 0x400 ;  /* 0x0000040000175802 */ /* 0x000fe40000000f00 */
[----:B------:R-:W-:Y:S01]  /*07f0*/  @P4 LDS R6, [R6+0x428] ;  /* 0x0004280006064984 */ /* 0x000fe20000000800 */
[----:B------:R-:W-:Y:S02]  /*0800*/  @P3 MOV R25, 0x400 ;  /* 0x0000040000193802 */ /* 0x000fe40000000f00 */
[----:B---3--:R-:W-:-:S02]  /*0810*/  @P6 LEA R20, R20, R7, 0x18 ;  /* 0x0000000714146211 */ /* 0x008fc400078ec0ff */
[----:B------:R-:W0:Y:S01]  /*0820*/  @P4 LDS R7, [R12+0x28] ;  /* 0x000028000c074984 */ /* 0x000e220000000800 */
[----:B----4-:R-:W-:Y:S01]  /*0830*/  @P5 LEA R23, R24, R23, 0x18 ;  /* 0x0000001718175211 */ /* 0x010fe200078ec0ff */
[----:B--2---:R-:W-:Y:S02]  /*0840*/  @P0 FFMA R4, R19, R17, R4 ;  /* 0x0000001113040223 */ /* 0x004fe40000000004 */
[----:B------:R-:W-:Y:S01]  /*0850*/  @P6 LDS R17, [R20+0x42c] ;  /* 0x00042c0014116984 */ /* 0x000fe20000000800 */
[----:B------:R-:W-:-:S03]  /*0860*/  @P2 MOV R27, 0x400 ;  /* 0x00000400001b2802 */ /* 0x000fc60000000f00 */
[----:B------:R-:W2:Y:S01]  /*0870*/  @P6 LDS R19, [R12+0x2c] ;  /* 0x00002c000c136984 */ /* 0x000ea20000000800 */
[----:B-----5:R-:W-:-:S03]  /*0880*/  @P3 LEA R24, R18, R25, 0x18 ;  /* 0x0000001912183211 */ /* 0x020fc600078ec0ff */
[----:B------:R-:W-:Y:S01]  /*0890*/  @P5 LDS R23, [R23+0x430] ;  /* 0x0004300017175984 */ /* 0x000fe20000000800 */
[----:B------:R-:W-:-:S03]  /*08a0*/  @P1 MOV R29, 0x400 ;  /* 0x00000400001d1802 */ /* 0x000fc60000000f00 */
[----:B------:R-:W3:Y:S01]  /*08b0*/  @P5 LDS R25, [R12+0x30] ;  /* 0x000030000c195984 */ /* 0x000ee20000000800 */
[----:B------:R-:W-:-:S03]  /*08c0*/  @P2 LEA R26, R16, R27, 0x18 ;  /* 0x0000001b101a2211 */ /* 0x000fc600078ec0ff */
[----:B------:R-:W-:Y:S01]  /*08d0*/  @P3 LDS R16, [R24+0x434] ;  /* 0x0004340018103984 */ /* 0x000fe20000000800 */
[----:B-1----:R-:W-:-:S03]  /*08e0*/  @P1 LEA R28, R14, R29, 0x18 ;  /* 0x0000001d0e1c1211 */ /* 0x002fc600078ec0ff */
[----:B------:R-:W1:Y:S04]  /*08f0*/  @P3 LDS R27, [R12+0x34] ;  /* 0x000034000c1b3984 */ /* 0x000e680000000800 */
[----:B------:R-:W-:Y:S04]  /*0900*/  @P2 LDS R14, [R26+0x438] ;  /* 0x000438001a0e2984 */ /* 0x000fe80000000800 */
[----:B------:R-:W4:Y:S04]  /*0910*/  @P2 LDS R29, [R12+0x38] ;  /* 0x000038000c1d2984 */ /* 0x000f280000000800 */
[----:B------:R-:W-:Y:S04]  /*0920*/  @P1 LDS R20, [R28+0x43c] ;  /* 0x00043c001c141984 */ /* 0x000fe80000000800 */
[----:B------:R-:W5:Y:S01]  /*0930*/  @P1 LDS R18, [R12+0x3c] ;  /* 0x00003c000c121984 */ /* 0x000f620000000800 */
[----:B0-----:R-:W-:Y:S01]  /*0940*/  @P4 FFMA R4, R7, R6, R4 ;  /* 0x0000000607044223 */ /* 0x001fe20000000004 */
[----:B------:R-:W-:-:S03]  /*0950*/  UIADD3 UR5, UPT, UPT, UR5, 0x1, URZ ;  /* 0x0000000105057890 */ /* 0x000fc6000fffe0ff */
[----:B--2---:R-:W-:Y:S01]  /*0960*/  @P6 FFMA R4, R19, R17, R4 ;  /* 0x0000001113046223 */ /* 0x004fe20000000004 */
[----:B------:R-:W-:-:S03]  /*0970*/  UISETP.NE.AND UP0, UPT, UR5, URZ, UPT ;  /* 0x000000ff0500728c */ /* 0x000fc6000bf05270 */
[----:B---3--:R-:W-:Y:S01]  /*0980*/  @P5 FFMA R4, R25, R23, R4 ;  /* 0x0000001719045223 */ /* 0x008fe20000000004 */
[----:B------:R-:W-:Y:S01]  /*0990*/  BAR.SYNC.DEFER_BLOCKING 0x0 ;  /* 0x0000000000007b1d */ /* 0x000fe20000010000 */
[----:B------:R-:W-:Y:S02]  /*09a0*/  IADD3 R8, P0, PT, R8, 0x40, RZ ;  /* 0x0000004008087810 */ /* 0x000fe40007f1e0ff */
[----:B-1----:R-:W-:Y:S01]  /*09b0*/  @P3 FFMA R4, R27, R16, R4 ;  /* 0x000000101b043223 */ /* 0x002fe20000000004 */
[----:B------:R-:W-:Y:S02]  /*09c0*/  IMAD R15, R10, 0x10, R15 ;  /* 0x000000100a0f7824 */ /* 0x000fe400078e020f */
[----:B------:R-:W-:Y:S02]  /*09d0*/  VIADD R22, R22, 0xfffffff0 ;  /* 0xfffffff016167836 */ /* 0x000fe40000000000 */
[----:B----4-:R-:W-:Y:S01]  /*09e0*/  @P2 FFMA R4, R29, R14, R4 ;  /* 0x0000000e1d042223 */ /* 0x010fe20000000004 */
[----:B------:R-:W-:-:S02]  /*09f0*/  VIADD R21, R21, 0x10 ;  /* 0x0000001015157836 */ /* 0x000fc40000000000 */
[----:B------:R-:W-:Y:S02]  /*0a00*/  IMAD.X R9, RZ, RZ, R9, P0 ;  /* 0x000000ffff097224 */ /* 0x000fe400000e0609 */
[----:B-----5:R-:W-:Y:S01]  /*0a10*/  @P1 FFMA R4, R18, R20, R4 ;  /* 0x0000001412041223 */ /* 0x020fe20000000004 */
[----:B------:R-:W-:Y:S06]  /*0a20*/  BRA.U UP0, `(.L_x_19) ;  /* 0xfffffff900007547 */ /* 0x000fec000b83ffff */
[----:B------:R-:W-:-:S13]  /*0a30*/  ISETP.NE.AND P0, PT, R0, R5, PT ;  /* 0x000000050000720c */ /* 0x000fda0003f05270 */
[----:B------:R-:W-:Y:S05]  /*0a40*/  @P0 EXIT ;  /* 0x000000000000094d */ /* 0x000fea0003800000 */
[----:B------:R-:W-:-:S04]  /*0a50*/  IMAD R7, R5, R10, R5 ;  /* 0x0000000a05077224 */ /* 0x000fc800078e0205 */
[----:B------:R-:W-:-:S05]  /*0a60*/  IMAD.WIDE R2, R7, 0x4, R2 ;  /* 0x0000000407027825 */ /* 0x000fca00078e0202 */
[----:B------:R-:W2:Y:S01]  /*0a70*/  LDG.E R0, desc[UR10][R2.64] ;  /* 0x0000000a02007981 */ /* 0x000ea2000c1e1900 */
[----:B------:R-:W-:Y:S01]  /*0a80*/  BSSY.RECONVERGENT B0, `(.L_x_20) ;  /* 0x000000d000007945 */ /* 0x000fe20003800200 */
[----:B--2---:R-:W-:-:S05]  /*0a90*/  VIADD R6, R0, 0x1800000 ;  /* 0x0180000000067836 */ /* 0x004fca0000000000 */
[----:B------:R-:W-:-:S04]  /*0aa0*/  LOP3.LUT R6, R6, 0x7f800000, RZ, 0xc0, !PT ;  /* 0x7f80000006067812 */ /* 0x000fc800078ec0ff */
[----:B------:R-:W-:-:S13]  /*0ab0*/  ISETP.GT.U32.AND P0, PT, R6, 0x1ffffff, PT ;  /* 0x01ffffff0600780c */ /* 0x000fda0003f04070 */
[----:B------:R-:W-:Y:S05]  /*0ac0*/  @P0 BRA `(.L_x_21) ;  /* 0x0000000000100947 */ /* 0x000fea0003800000 */
[----:B------:R-:W-:-:S07]  /*0ad0*/  MOV R6, 0xaf0 ;  /* 0x00000af000067802 */ /* 0x000fce0000000f00 */
[----:B------:R-:W-:Y:S05]  /*0ae0*/  CALL.REL.NOINC `($__internal_1_$__cuda_sm20_rcp_rn_f32_slowpath) ;  /* 0x0000000000407944 */ /* 0x000fea0003c00000 */
[----:B------:R-:W-:Y:S01]  /*0af0*/  IMAD.MOV.U32 R8, RZ, RZ, R3 ;  /* 0x000000ffff087224 */ /* 0x000fe200078e0003 */
[----:B------:R-:W-:Y:S06]  /*0b00*/  BRA `(.L_x_22) ;  /* 0x0000000000107947 */ /* 0x000fec0003800000 */
.L_x_21:
[----:B------:R-:W0:Y:S02]  /*0b10*/  MUFU.RCP R3, R0 ;  /* 0x0000000000037308 */ /* 0x000e240000001000 */
[----:B0-----:R-:W-:-:S04]  /*0b20*/  FFMA R2, R0, R3, -1 ;  /* 0xbf80000000027423 */ /* 0x001fc80000000003 */
[----:B------:R-:W-:-:S04]  /*0b30*/  FADD.FTZ R2, -R2, -RZ ;  /* 0x800000ff02027221 */ /* 0x000fc80000010100 */
[----:B------:R-:W-:-:S07]  /*0b40*/  FFMA R8, R3, R2, R3 ;  /* 0x0000000203087223 */ /* 0x000fce0000000003 */
.L_x_22:
[----:B------:R-:W-:Y:S05]  /*0b50*/  BSYNC.RECONVERGENT B0 ;  /* 0x0000000000007941 */ /* 0x000fea0003800200 */
.L_x_20:
[----:B------:R-:W0:Y:S08]  /*0b60*/  LDC.64 R2, c[0x0][0x3a0] ;  /* 0x0000e800ff027b82 */ /* 0x000e300000000a00 */
[----:B------:R-:W1:Y:S01]  /*0b70*/  LDC.64 R6, c[0x0][0x398] ;  /* 0x0000e600ff067b82 */ /* 0x000e620000000a00 */
[----:B0-----:R-:W-:-:S06]  /*0b80*/  IMAD.WIDE.U32 R2, R5, 0x4, R2 ;  /* 0x0000000405027825 */ /* 0x001fcc00078e0002 */
[----:B------:R-:W2:Y:S02]  /*0b90*/  LDG.E R3, desc[UR10][R2.64] ;  /* 0x0000000a02037981 */ /* 0x000ea4000c1e1900 */
[----:B--2---:R-:W-:Y:S01]  /*0ba0*/  FADD R9, -R4, R3 ;  /* 0x0000000304097221 */ /* 0x004fe20000000100 */
[----:B-1----:R-:W-:-:S04]  /*0bb0*/  IMAD.WIDE.U32 R4, R5, 0x4, R6 ;  /* 0x0000000405047825 */ /* 0x002fc800078e0006 */
[----:B------:R-:W-:-:S05]  /*0bc0*/  FMUL R9, R9, R8 ;  /* 0x0000000809097220 */ /* 0x000fca0000400000 */
[----:B------:R-:W-:Y:S01]  /*0bd0*/  STG.E desc[UR10][R4.64], R9 ;  /* 0x0000000904007986 */ /* 0x000fe2000c10190a */
[----:B------:R-:W-:Y:S05]  /*0be0*/  EXIT ;  /* 0x000000000000794d */ /* 0x000fea0003800000 */
        .weak           $__internal_1_$__cuda_sm20_rcp_rn_f32_slowpath
        .type           $__internal_1_$__cuda_sm20_rcp_rn_f32_slowpath,@function
        .size           $__internal_1_$__cuda_sm20_rcp_rn_f32_slowpath,(.L_x_29 - $__internal_1_$__cuda_sm20_rcp_rn_f32_slowpath)
$__internal_1_$__cuda_sm20_rcp_rn_f32_slowpath:
        /* <DEDUP_REMOVED lines=15> */
.L_x_24:
[----:B------:R-:W-:-:S05]  /*0ce0*/  VIADD R3, R2, 0xffffff03 ;  /* 0xffffff0302037836 */ /* 0x000fca0000000000 */
        /* <DEDUP_REMOVED lines=23> */
[----:B------:R-:W-:-:S05]  /*0e60*/  SEL R3, RZ, 0x1, !P0 ;  /* 0x00000001ff037807 */ /* 0x000fca0004000000 */
[----:B------:R-:W-:-:S05]  /*0e70*/  IMAD.MOV R3, RZ, RZ, -R3 ;  /* 0x000000ffff037224 */ /* 0x000fca00078e0a03 */
[----:B------:R-:W-:Y:S01]  /*0e80*/  ISETP.GE.AND P0, PT, R3, RZ, PT ;  /* 0x000000ff0300720c */ /* 0x000fe20003f06270 */
[----:B------:R-:W-:-:S05]  /*0e90*/  VIADD R3, R2, 0xffffff04 ;  /* 0xffffff0402037836 */ /* 0x000fca0000000000 */
[----:B------:R-:W-:-:S07]  /*0ea0*/  SHF.R.U32.HI R3, RZ, R3, R8 ;  /* 0x00000003ff037219 */ /* 0x000fce0000011608 */
[----:B------:R-:W-:-:S04]  /*0eb0*/  @!P0 VIADD R3, R3, 0x1 ;  /* 0x0000000103038836 */ /* 0x000fc80000000000 */
[----:B------:R-:W-:-:S05]  /*0ec0*/  @!P1 IMAD.SHL.U32 R3, R3, 0x2, RZ ;  /* 0x0000000203039824 */ /* 0x000fca00078e00ff */
[----:B------:R-:W-:Y:S01]  /*0ed0*/  LOP3.LUT R3, R3, 0x80000000, R0, 0xf8, !PT ;  /* 0x8000000003037812 */ /* 0x000fe200078ef800 */
[----:B------:R-:W-:Y:S06]  /*0ee0*/  BRA `(.L_x_25) ;  /* 0x0000000000047947 */ /* 0x000fec0003800000 */
.L_x_26:
[----:B------:R0:W1:Y:S02]  /*0ef0*/  MUFU.RCP R3, R0 ;  /* 0x0000000000037308 */ /* 0x0000640000001000 */
.L_x_25:
[----:B------:R-:W-:Y:S05]  /*0f00*/  BSYNC.RECONVERGENT B1 ;  /* 0x0000000000017941 */ /* 0x000fea0003800200 */
.L_x_23:
[----:B------:R-:W-:-:S04]  /*0f10*/  IMAD.MOV.U32 R7, RZ, RZ, 0x0 ;  /* 0x00000000ff077424 */ /* 0x000fc800078e00ff */
[----:B01----:R-:W-:Y:S05]  /*0f20*/  RET.REL.NODEC R6 `(_Z9shared_gj6MatrixPKfPfS1_) ;  /* 0xfffffff006347950 */ /* 0x003fea0003c3ffff */
.L_x_27:
        /* <DEDUP_REMOVED lines=13> */
.L_x_29:


//--------------------- .nv.shared._Z4fillPfS_    --------------------------
	.section	.nv.shared._Z4fillPfS_,"aw",@nobits
	.sectionflags	@""
	.align	16
	.zero		1024


//--------------------- .nv.shared.reserved.0     --------------------------
	.section	.nv.shared.reserved.0,"aw",@nobits
	.weak		__nv_reservedSMEM_offset_0_alias
	.size		__nv_reservedSMEM_offset_0_alias, 0, 64
	.other		__nv_reservedSMEM_offset_0_alias,@"STO_CUDA_RESERVED_SHARED STV_DEFAULT"
__nv_reservedSMEM_offset_0_alias:
	.zero		0
	.zero		64


//--------------------- .nv.shared._Z8reduce_rPfPKf --------------------------
	.section	.nv.shared._Z8reduce_rPfPKf,"aw",@nobits
	.sectionflags	@""
	.align	16
	.zero		1024


//--------------------- .nv.shared._Z9compute_rPfPKf --------------------------
	.section	.nv.shared._Z9compute_rPfPKf,"aw",@nobits
	.sectionflags	@""
	.align	16
	.zero		1024


//--------------------- .nv.shared._Z8naive_gj6MatrixPKfPfS1_ --------------------------
	.section	.nv.shared._Z8naive_gj6MatrixPKfPfS1_,"aw",@nobits
	.sectionflags	@""
	.align	16
	.zero		1024


//--------------------- .nv.shared._Z9shared_gj6MatrixPKfPfS1_ --------------------------
	.section	.nv.shared._Z9shared_gj6MatrixPKfPfS1_,"aw",@nobits
	.sectionflags	@""
	.align	16
.nv.shared._Z9shared_gj6MatrixPKfPfS1_:
	.zero		2112


//--------------------- .nv.constant0._Z4fillPfS_ --------------------------
	.section	.nv.constant0._Z4fillPfS_,"a",@progbits
	.sectionflags	@""
	.align	4
.nv.constant0._Z4fillPfS_:
	.zero		912


//--------------------- .nv.constant0._Z8reduce_rPfPKf --------------------------
	.section	.nv.constant0._Z8reduce_rPfPKf,"a",@progbits
	.sectionflags	@""
	.align	4
.nv.constant0._Z8reduce_rPfPKf:
	.zero		912


//--------------------- .nv.constant0._Z9compute_rPfPKf --------------------------
	.section	.nv.constant0._Z9compute_rPfPKf,"a",@progbits
	.sectionflags	@""
	.align	4
.nv.constant0._Z9compute_rPfPKf:
	.zero		912


//--------------------- .nv.constant0._Z8naive_gj6MatrixPKfPfS1_ --------------------------
	.section	.nv.constant0._Z8naive_gj6MatrixPKfPfS1_,"a",@progbits
	.sectionflags	@""
	.align	4
.nv.constant0._Z8naive_gj6MatrixPKfPfS1_:
	.zero		936


//--------------------- .nv.constant0._Z9shared_gj6MatrixPKfPfS1_ --------------------------
	.section	.nv.constant0._Z9shared_gj6MatrixPKfPfS1_,"a",@progbits
	.sectionflags	@""
	.align	4
.nv.constant0._Z9shared_gj6MatrixPKfPfS1_:
	.zero		936


//--------------------- SYMBOLS --------------------------

	.type		.nv.reservedSmem.offset0,@object
	.size		.nv.reservedSmem.offset0,0x4
	.type		.nv.reservedSmem.cap,@object
	.size		.nv.reservedSmem.cap,0x4
